	.target	sm_90a

	.elftype	@"ET_EXEC"


//--------------------- .note.nv.tkinfo           --------------------------
	.section	.note.nv.tkinfo,"",@"SHT_NOTE"
	.sectionflags	@"SHF_NOTE_NV_TKINFO"
	.tkinfo
        /*0018*/ 	.word	0x00000002
        /*0030*/ 	.string	""
        /*0030*/ 	.string	"ptxas"
        /*0030*/ 	.string	"Cuda compilation tools, release 13.0, V13.0.88"
        /*0030*/ 	.string	"Build cuda_13.0.r13.0/compiler.36424714_0"
        /*0030*/ 	.string	"-arch sm_90a -m 64 "



//--------------------- .note.nv.cuinfo           --------------------------
	.section	.note.nv.cuinfo,"",@"SHT_NOTE"
	.sectionflags	@"SHF_NOTE_NV_CUINFO"
        /*0018*/ 	.short	0x0002
        /*001a*/ 	.short	0x005a
        /*001c*/ 	.short	0x0082
	.zero		2


//--------------------- .nv.info                  --------------------------
	.section	.nv.info,"",@"SHT_CUDA_INFO"
	.align	4


	//----- nvinfo : EIATTR_REGCOUNT
	.align		4
        /*0000*/ 	.byte	0x04, 0x2f
        /*0002*/ 	.short	(.L_15 - .L_14)
	.align		4
.L_14:
        /*0004*/ 	.word	index@(_ZN7cutlass13device_kernelINS_4gemm6kernel13GemmUniversalIN4cute5tupleIJiiiiEEENS1_10collective13CollectiveMmaINS1_34MainloopSm90TmaGmmaWarpSpecializedILi3ENS5_IJNS4_1CILi2EEESB_NSA_ILi1EEEEEENS1_35KernelTmaWarpSpecializedCooperativeEEENS5_IJNSA_ILi256EEENSA_ILi128EEENSA_ILi32EEEEEENS_10tfloat32_tENS5_IJlSC_lEEESK_SL_NS4_8TiledMMAINS4_8MMA_AtomIJNS4_4SM904GMMA30MMA_64x128x8_F32TF32TF32_SS_TNILNSP_7ScaleInE1ELSR_1EEEEEENS4_6LayoutINS5_IJSB_SC_SC_EEENS5_IJSC_NSA_ILi0EEESW_EEEEENS5_IJNS4_10UnderscoreESZ_SZ_EEEEENS4_23SM90_TMA_LOAD_MULTICASTENS4_14ComposedLayoutINS4_7SwizzleILi3ELi4ELi3EEENS4_18smem_ptr_flag_bitsILi32EEENSU_INS5_IJNSA_ILi8EEESI_EEENS5_IJSI_SC_EEEEEEEvNS4_8identityES12_S1C_vS1D_EENS_8epilogue10collective6detail29Sm90TmaWarpSpecializedAdapterINS1G_15DefaultEpilogueISK_SL_SL_NS1F_6thread17LinearCombinationISK_Li1EffLNS1K_9ScaleType4KindE0ELNS_15FloatRoundStyleE2ESK_EENS1_15EpilogueDefaultEEEEEvvEEEEvNT_6ParamsE)
        /*0008*/ 	.word	0x000000a8


	//----- nvinfo : EIATTR_FRAME_SIZE
	.align		4
.L_15:
        /*000c*/ 	.byte	0x04, 0x11
        /*000e*/ 	.short	(.L_17 - .L_16)
	.align		4
.L_16:
        /*0010*/ 	.word	index@(_ZN7cutlass13device_kernelINS_4gemm6kernel13GemmUniversalIN4cute5tupleIJiiiiEEENS1_10collective13CollectiveMmaINS1_34MainloopSm90TmaGmmaWarpSpecializedILi3ENS5_IJNS4_1CILi2EEESB_NSA_ILi1EEEEEENS1_35KernelTmaWarpSpecializedCooperativeEEENS5_IJNSA_ILi256EEENSA_ILi128EEENSA_ILi32EEEEEENS_10tfloat32_tENS5_IJlSC_lEEESK_SL_NS4_8TiledMMAINS4_8MMA_AtomIJNS4_4SM904GMMA30MMA_64x128x8_F32TF32TF32_SS_TNILNSP_7ScaleInE1ELSR_1EEEEEENS4_6LayoutINS5_IJSB_SC_SC_EEENS5_IJSC_NSA_ILi0EEESW_EEEEENS5_IJNS4_10UnderscoreESZ_SZ_EEEEENS4_23SM90_TMA_LOAD_MULTICASTENS4_14ComposedLayoutINS4_7SwizzleILi3ELi4ELi3EEENS4_18smem_ptr_flag_bitsILi32EEENSU_INS5_IJNSA_ILi8EEESI_EEENS5_IJSI_SC_EEEEEEEvNS4_8identityES12_S1C_vS1D_EENS_8epilogue10collective6detail29Sm90TmaWarpSpecializedAdapterINS1G_15DefaultEpilogueISK_SL_SL_NS1F_6thread17LinearCombinationISK_Li1EffLNS1K_9ScaleType4KindE0ELNS_15FloatRoundStyleE2ESK_EENS1_15EpilogueDefaultEEEEEvvEEEEvNT_6ParamsE)
        /*0014*/ 	.word	0x00000000


	//----- nvinfo : EIATTR_MIN_STACK_SIZE
	.align		4
.L_17:
        /*0018*/ 	.byte	0x04, 0x12
        /*001a*/ 	.short	(.L_19 - .L_18)
	.align		4
.L_18:
        /*001c*/ 	.word	index@(_ZN7cutlass13device_kernelINS_4gemm6kernel13GemmUniversalIN4cute5tupleIJiiiiEEENS1_10collective13CollectiveMmaINS1_34MainloopSm90TmaGmmaWarpSpecializedILi3ENS5_IJNS4_1CILi2EEESB_NSA_ILi1EEEEEENS1_35KernelTmaWarpSpecializedCooperativeEEENS5_IJNSA_ILi256EEENSA_ILi128EEENSA_ILi32EEEEEENS_10tfloat32_tENS5_IJlSC_lEEESK_SL_NS4_8TiledMMAINS4_8MMA_AtomIJNS4_4SM904GMMA30MMA_64x128x8_F32TF32TF32_SS_TNILNSP_7ScaleInE1ELSR_1EEEEEENS4_6LayoutINS5_IJSB_SC_SC_EEENS5_IJSC_NSA_ILi0EEESW_EEEEENS5_IJNS4_10UnderscoreESZ_SZ_EEEEENS4_23SM90_TMA_LOAD_MULTICASTENS4_14ComposedLayoutINS4_7SwizzleILi3ELi4ELi3EEENS4_18smem_ptr_flag_bitsILi32EEENSU_INS5_IJNSA_ILi8EEESI_EEENS5_IJSI_SC_EEEEEEEvNS4_8identityES12_S1C_vS1D_EENS_8epilogue10collective6detail29Sm90TmaWarpSpecializedAdapterINS1G_15DefaultEpilogueISK_SL_SL_NS1F_6thread17LinearCombinationISK_Li1EffLNS1K_9ScaleType4KindE0ELNS_15FloatRoundStyleE2ESK_EENS1_15EpilogueDefaultEEEEEvvEEEEvNT_6ParamsE)
        /*0020*/ 	.word	0x00000000
.L_19:


//--------------------- .nv.compat                --------------------------
	.section	.nv.compat,"",@"SHT_CUDA_COMPAT_INFO"
	.align	4
        /*0000*/ 	.byte	0x02, 0x09, 0x01, 0x00, 0x02, 0x02, 0x04, 0x00, 0x02, 0x05, 0x05, 0x00, 0x03, 0x07, 0x01, 0x01
        /*0010*/ 	.byte	0x02, 0x03, 0x01, 0x00, 0x02, 0x06, 0x01, 0x00, 0x04, 0x0b, 0x08, 0x00, 0x00, 0x00, 0x00, 0x00
        /*0020*/ 	.byte	0x00, 0x00, 0x00, 0x00


//--------------------- .nv.info._ZN7cutlass13device_kernelINS_4gemm6kernel13GemmUniversalIN4cute5tupleIJiiiiEEENS1_10collective13CollectiveMmaINS1_34MainloopSm90TmaGmmaWarpSpecializedILi3ENS5_IJNS4_1CILi2EEESB_NSA_ILi1EEEEEENS1_35KernelTmaWarpSpecializedCooperativeEEENS5_IJNSA_ILi256EEENSA_ILi128EEENSA_ILi32EEEEEENS_10tfloat32_tENS5_IJlSC_lEEESK_SL_NS4_8TiledMMAINS4_8MMA_AtomIJNS4_4SM904GMMA30MMA_64x128x8_F32TF32TF32_SS_TNILNSP_7ScaleInE1ELSR_1EEEEEENS4_6LayoutINS5_IJSB_SC_SC_EEENS5_IJSC_NSA_ILi0EEESW_EEEEENS5_IJNS4_10UnderscoreESZ_SZ_EEEEENS4_23SM90_TMA_LOAD_MULTICASTENS4_14ComposedLayoutINS4_7SwizzleILi3ELi4ELi3EEENS4_18smem_ptr_flag_bitsILi32EEENSU_INS5_IJNSA_ILi8EEESI_EEENS5_IJSI_SC_EEEEEEEvNS4_8identityES12_S1C_vS1D_EENS_8epilogue10collective6detail29Sm90TmaWarpSpecializedAdapterINS1G_15DefaultEpilogueISK_SL_SL_NS1F_6thread17LinearCombinationISK_Li1EffLNS1K_9ScaleType4KindE0ELNS_15FloatRoundStyleE2ESK_EENS1_15EpilogueDefaultEEEEEvvEEEEvNT_6ParamsE --------------------------
	.section	.nv.info._ZN7cutlass13device_kernelINS_4gemm6kernel13GemmUniversalIN4cute5tupleIJiiiiEEENS1_10collective13CollectiveMmaINS1_34MainloopSm90TmaGmmaWarpSpecializedILi3ENS5_IJNS4_1CILi2EEESB_NSA_ILi1EEEEEENS1_35KernelTmaWarpSpecializedCooperativeEEENS5_IJNSA_ILi256EEENSA_ILi128EEENSA_ILi32EEEEEENS_10tfloat32_tENS5_IJlSC_lEEESK_SL_NS4_8TiledMMAINS4_8MMA_AtomIJNS4_4SM904GMMA30MMA_64x128x8_F32TF32TF32_SS_TNILNSP_7ScaleInE1ELSR_1EEEEEENS4_6LayoutINS5_IJSB_SC_SC_EEENS5_IJSC_NSA_ILi0EEESW_EEEEENS5_IJNS4_10UnderscoreESZ_SZ_EEEEENS4_23SM90_TMA_LOAD_MULTICASTENS4_14ComposedLayoutINS4_7SwizzleILi3ELi4ELi3EEENS4_18smem_ptr_flag_bitsILi32EEENSU_INS5_IJNSA_ILi8EEESI_EEENS5_IJSI_SC_EEEEEEEvNS4_8identityES12_S1C_vS1D_EENS_8epilogue10collective6detail29Sm90TmaWarpSpecializedAdapterINS1G_15DefaultEpilogueISK_SL_SL_NS1F_6thread17LinearCombinationISK_Li1EffLNS1K_9ScaleType4KindE0ELNS_15FloatRoundStyleE2ESK_EENS1_15EpilogueDefaultEEEEEvvEEEEvNT_6ParamsE,"",@"SHT_CUDA_INFO"
	.sectionflags	@""
	.align	4


	//----- nvinfo : EIATTR_CUDA_API_VERSION
	.align		4
        /*0000*/ 	.byte	0x04, 0x37
        /*0002*/ 	.short	(.L_21 - .L_20)
.L_20:
        /*0004*/ 	.word	0x00000082


	//----- nvinfo : EIATTR_KPARAM_INFO
	.align		4
.L_21:
        /*0008*/ 	.byte	0x04, 0x17
        /*000a*/ 	.short	(.L_23 - .L_22)
.L_22:
        /*000c*/ 	.word	0x00000000
        /*0010*/ 	.short	0x0000
        /*0012*/ 	.short	0x0070
        /*0014*/ 	.byte	0x00, 0xf0, 0x01, 0x10


	//----- nvinfo : EIATTR_SPARSE_MMA_MASK
	.align		4
.L_23:
        /*0018*/ 	.byte	0x03, 0x50
        /*001a*/ 	.short	0x0000


	//----- nvinfo : EIATTR_MAXREG_COUNT
	.align		4
        /*001c*/ 	.byte	0x03, 0x1b
        /*001e*/ 	.short	0x00a8


	//----- nvinfo : EIATTR_NUM_BARRIERS
	.align		4
        /*0020*/ 	.byte	0x02, 0x4c
        /*0022*/ 	.byte	0x01
	.zero		1


	//----- nvinfo : EIATTR_EXTERNS
	.align		4
        /*0024*/ 	.byte	0x04, 0x0f
        /*0026*/ 	.short	(.L_25 - .L_24)


	//   ....[0]....
	.align		4
.L_24:
        /*0028*/ 	.word	index@(__assertfail)


	//----- nvinfo : EIATTR_MERCURY_ISA_VERSION
	.align		4
.L_25:
        /*002c*/ 	.byte	0x03, 0x5f
        /*002e*/ 	.short	0x0101


	//----- nvinfo : EIATTR_INT_WARP_WIDE_INSTR_OFFSETS
	.align		4
        /*0030*/ 	.byte	0x04, 0x31
        /*0032*/ 	.short	(.L_27 - .L_26)


	//   ....[0]....
.L_26:
        /*0034*/ 	.word	0x00000460


	//   ....[1]....
        /*0038*/ 	.word	0x00000490


	//   ....[2]....
        /*003c*/ 	.word	0x00000650


	//----- nvinfo : EIATTR_COOP_GROUP_MASK_REGIDS
	.align		4
.L_27:
        /*0040*/ 	.byte	0x04, 0x29
        /*0042*/ 	.short	(.L_29 - .L_28)


	//   ....[0]....
.L_28:
        /*0044*/ 	.word	0xffffffff


	//   ....[1]....
        /*0048*/ 	.word	0xffffffff


	//   ....[2]....
        /*004c*/ 	.word	0xffffffff


	//   ....[3]....
        /*0050*/ 	.word	0xffffffff


	//   ....[4]....
        /*0054*/ 	.word	0xffffffff


	//   ....[5]....
        /*0058*/ 	.word	0xffffffff


	//----- nvinfo : EIATTR_COOP_GROUP_INSTR_OFFSETS
	.align		4
.L_29:
        /*005c*/ 	.byte	0x04, 0x28
        /*005e*/ 	.short	(.L_31 - .L_30)


	//   ....[0]....
.L_30:
        /*0060*/ 	.word	0x00000060


	//   ....[1]....
        /*0064*/ 	.word	0x00000070


	//   ....[2]....
        /*0068*/ 	.word	0x00000130


	//   ....[3]....
        /*006c*/ 	.word	0x000002b0


	//   ....[4]....
        /*0070*/ 	.word	0x000007d0


	//   ....[5]....
        /*0074*/ 	.word	0x00001220


	//----- nvinfo : EIATTR_REG_RECONFIG
	.align		4
.L_31:
        /*0078*/ 	.byte	0x01, 0x54
	.zero		2


	//----- nvinfo : EIATTR_SYSCALL_OFFSETS
	.align		4
        /*007c*/ 	.byte	0x04, 0x46
        /*007e*/ 	.short	(.L_33 - .L_32)


	//   ....[0]....
.L_32:
        /*0080*/ 	.word	0x000013e0


	//----- nvinfo : EIATTR_MBARRIER_INSTR_OFFSETS
	.align		4
.L_33:
        /*0084*/ 	.byte	0x04, 0x39
        /*0086*/ 	.short	(.L_35 - .L_34)


	//   ....[0]....
.L_34:
        /*0088*/ 	.word	0x00000230
        /*008c*/ 	.word	0x000000ff
        /*0090*/ 	.word	0x00000000
        /*0094*/ 	.short	0x0100
        /*0096*/ 	.byte	0x08
	.zero		1


	//   ....[1]....
        /*0098*/ 	.word	0x00000240
        /*009c*/ 	.word	0x000000ff
        /*00a0*/ 	.word	0x00000018
        /*00a4*/ 	.short	0x0100
        /*00a6*/ 	.byte	0x08
	.zero		1


	//   ....[2]....
        /*00a8*/ 	.word	0x00000250
        /*00ac*/ 	.word	0x000000ff
        /*00b0*/ 	.word	0x00000008
        /*00b4*/ 	.short	0x0100
        /*00b6*/ 	.byte	0x08
	.zero		1


	//   ....[3]....
        /*00b8*/ 	.word	0x00000260
        /*00bc*/ 	.word	0x000000ff
        /*00c0*/ 	.word	0x00000020
        /*00c4*/ 	.short	0x0100
        /*00c6*/ 	.byte	0x08
	.zero		1


	//   ....[4]....
        /*00c8*/ 	.word	0x00000270
        /*00cc*/ 	.word	0x000000ff
        /*00d0*/ 	.word	0x00000010
        /*00d4*/ 	.short	0x0100
        /*00d6*/ 	.byte	0x08
	.zero		1


	//   ....[5]....
        /*00d8*/ 	.word	0x00000280
        /*00dc*/ 	.word	0x000000ff
        /*00e0*/ 	.word	0x00000028
        /*00e4*/ 	.short	0x0100
        /*00e6*/ 	.byte	0x08
	.zero		1


	//   ....[6]....
        /*00e8*/ 	.word	0x000006d0
        /*00ec*/ 	.word	0x000000ff
        /*00f0*/ 	.word	0x00000040
        /*00f4*/ 	.short	0x0100
        /*00f6*/ 	.byte	0x06
	.zero		1


	//   ....[7]....
        /*00f8*/ 	.word	0x00000760
        /*00fc*/ 	.word	0x000000ff
        /*0100*/ 	.word	0x00000048
        /*0104*/ 	.short	0x0100
        /*0106*/ 	.byte	0x06
	.zero		1


	//   ....[8]....
        /*0108*/ 	.word	0x000014a0
        /*010c*/ 	.word	0x00000003
        /*0110*/ 	.word	0x00000000
        /*0114*/ 	.short	0x010a
        /*0116*/ 	.byte	0x3f
	.zero		1


	//   ....[9]....
        /*0118*/ 	.word	0x000014e0
        /*011c*/ 	.word	0x00000003
        /*0120*/ 	.word	0x00000000
        /*0124*/ 	.short	0x010a
        /*0126*/ 	.byte	0x3f
	.zero		1


	//   ....[10]....
        /*0128*/ 	.word	0x000019f0
        /*012c*/ 	.word	0x00000005
        /*0130*/ 	.word	0x00000000
        /*0134*/ 	.short	0x010a
        /*0136*/ 	.byte	0x3f
	.zero		1


	//   ....[11]....
        /*0138*/ 	.word	0x00001a30
        /*013c*/ 	.word	0x00000005
        /*0140*/ 	.word	0x00000000
        /*0144*/ 	.short	0x010a
        /*0146*/ 	.byte	0x3f
	.zero		1


	//   ....[12]....
        /*0148*/ 	.word	0x00001dd0
        /*014c*/ 	.word	0x00000005
        /*0150*/ 	.word	0x00000000
        /*0154*/ 	.short	0x0101
        /*0156*/ 	.byte	0x3f
	.zero		1


	//   ....[13]....
        /*0158*/ 	.word	0x00001ff0
        /*015c*/ 	.word	0x00000003
        /*0160*/ 	.word	0x00000000
        /*0164*/ 	.short	0x0101
        /*0166*/ 	.byte	0x3f
	.zero		1


	//   ....[14]....
        /*0168*/ 	.word	0x0000b4c0
        /*016c*/ 	.word	0x0000000e
        /*0170*/ 	.word	0x00000018
        /*0174*/ 	.short	0x010a
        /*0176*/ 	.byte	0x3f
	.zero		1


	//   ....[15]....
        /*0178*/ 	.word	0x0000b870
        /*017c*/ 	.word	0x00000006
        /*0180*/ 	.word	0x00000048
        /*0184*/ 	.short	0x0101
        /*0186*/ 	.byte	0x3f
	.zero		1


	//   ....[16]....
        /*0188*/ 	.word	0x0000bfa0
        /*018c*/ 	.word	0x00000007
        /*0190*/ 	.word	0x00000000
        /*0194*/ 	.short	0x010a
        /*0196*/ 	.byte	0x3f
	.zero		1


	//   ....[17]....
        /*0198*/ 	.word	0x0000c020
        /*019c*/ 	.word	0x00000009
        /*01a0*/ 	.word	0x00000000
        /*01a4*/ 	.short	0x010a
        /*01a6*/ 	.byte	0x3f
	.zero		1


	//   ....[18]....
        /*01a8*/ 	.word	0x0000c0b0
        /*01ac*/ 	.word	0x00000003
        /*01b0*/ 	.word	0x00000000
        /*01b4*/ 	.short	0x010a
        /*01b6*/ 	.byte	0x3f
	.zero		1


	//   ....[19]....
        /*01b8*/ 	.word	0x0000c110
        /*01bc*/ 	.word	0x00000003
        /*01c0*/ 	.word	0x00000000
        /*01c4*/ 	.short	0x010a
        /*01c6*/ 	.byte	0x3f
	.zero		1


	//   ....[20]....
        /*01c8*/ 	.word	0x0000c160
        /*01cc*/ 	.word	0x00000005
        /*01d0*/ 	.word	0x00000000
        /*01d4*/ 	.short	0x010a
        /*01d6*/ 	.byte	0x3f
	.zero		1


	//   ....[21]....
        /*01d8*/ 	.word	0x0000c230
        /*01dc*/ 	.word	0x0000000e
        /*01e0*/ 	.word	0x00000018
        /*01e4*/ 	.short	0x010a
        /*01e6*/ 	.byte	0x3f
	.zero		1


	//   ....[22]....
        /*01e8*/ 	.word	0x0000c300
        /*01ec*/ 	.word	0x00000007
        /*01f0*/ 	.word	0x00000000
        /*01f4*/ 	.short	0x010a
        /*01f6*/ 	.byte	0x3f
	.zero		1


	//   ....[23]....
        /*01f8*/ 	.word	0x0000c350
        /*01fc*/ 	.word	0x00000009
        /*0200*/ 	.word	0x00000000
        /*0204*/ 	.short	0x010a
        /*0206*/ 	.byte	0x3f
	.zero		1


	//----- nvinfo : EIATTR_NUM_MBARRIERS
	.align		4
.L_35:
        /*0208*/ 	.byte	0x03, 0x38
        /*020a*/ 	.short	0x0008


	//----- nvinfo : EIATTR_EXIT_INSTR_OFFSETS
	.align		4
        /*020c*/ 	.byte	0x04, 0x1c
        /*020e*/ 	.short	(.L_37 - .L_36)


	//   ....[0]....
.L_36:
        /*0210*/ 	.word	0x00000930


	//   ....[1]....
        /*0214*/ 	.word	0x00001150


	//   ....[2]....
        /*0218*/ 	.word	0x0000ab00


	//   ....[3]....
        /*021c*/ 	.word	0x0000b060


	//   ....[4]....
        /*0220*/ 	.word	0x0000c100


	//----- nvinfo : EIATTR_MAX_THREADS
	.align		4
.L_37:
        /*0224*/ 	.byte	0x04, 0x05
        /*0226*/ 	.short	(.L_39 - .L_38)
.L_38:
        /*0228*/ 	.word	0x00000180
        /*022c*/ 	.word	0x00000001
        /*0230*/ 	.word	0x00000001


	//----- nvinfo : EIATTR_CRS_STACK_SIZE
	.align		4
.L_39:
        /*0234*/ 	.byte	0x04, 0x1e
        /*0236*/ 	.short	(.L_41 - .L_40)
.L_40:
        /*0238*/ 	.word	0x00000000


	//----- nvinfo : EIATTR_CBANK_PARAM_SIZE
	.align		4
.L_41:
        /*023c*/ 	.byte	0x03, 0x19
        /*023e*/ 	.short	0x0470


	//----- nvinfo : EIATTR_PARAM_CBANK
	.align		4
        /*0240*/ 	.byte	0x04, 0x0a
        /*0242*/ 	.short	(.L_43 - .L_42)
	.align		4
.L_42:
        /*0244*/ 	.word	index@(.nv.constant0._ZN7cutlass13device_kernelINS_4gemm6kernel13GemmUniversalIN4cute5tupleIJiiiiEEENS1_10collective13CollectiveMmaINS1_34MainloopSm90TmaGmmaWarpSpecializedILi3ENS5_IJNS4_1CILi2EEESB_NSA_ILi1EEEEEENS1_35KernelTmaWarpSpecializedCooperativeEEENS5_IJNSA_ILi256EEENSA_ILi128EEENSA_ILi32EEEEEENS_10tfloat32_tENS5_IJlSC_lEEESK_SL_NS4_8TiledMMAINS4_8MMA_AtomIJNS4_4SM904GMMA30MMA_64x128x8_F32TF32TF32_SS_TNILNSP_7ScaleInE1ELSR_1EEEEEENS4_6LayoutINS5_IJSB_SC_SC_EEENS5_IJSC_NSA_ILi0EEESW_EEEEENS5_IJNS4_10UnderscoreESZ_SZ_EEEEENS4_23SM90_TMA_LOAD_MULTICASTENS4_14ComposedLayoutINS4_7SwizzleILi3ELi4ELi3EEENS4_18smem_ptr_flag_bitsILi32EEENSU_INS5_IJNSA_ILi8EEESI_EEENS5_IJSI_SC_EEEEEEEvNS4_8identityES12_S1C_vS1D_EENS_8epilogue10collective6detail29Sm90TmaWarpSpecializedAdapterINS1G_15DefaultEpilogueISK_SL_SL_NS1F_6thread17LinearCombinationISK_Li1EffLNS1K_9ScaleType4KindE0ELNS_15FloatRoundStyleE2ESK_EENS1_15EpilogueDefaultEEEEEvvEEEEvNT_6ParamsE)
        /*0248*/ 	.short	0x0210
        /*024a*/ 	.short	0x0470


	//----- nvinfo : EIATTR_SW_WAR
	.align		4
.L_43:
        /*024c*/ 	.byte	0x04, 0x36
        /*024e*/ 	.short	(.L_45 - .L_44)
.L_44:
        /*0250*/ 	.word	0x00000008
.L_45:


//--------------------- .nv.callgraph             --------------------------
	.section	.nv.callgraph,"",@"SHT_CUDA_CALLGRAPH"
	.align	4
	.sectionentsize	8
	.align		4
        /*0000*/ 	.word	0x00000000
	.align		4
        /*0004*/ 	.word	0xffffffff
	.align		4
        /*0008*/ 	.word	index@(_ZN7cutlass13device_kernelINS_4gemm6kernel13GemmUniversalIN4cute5tupleIJiiiiEEENS1_10collective13CollectiveMmaINS1_34MainloopSm90TmaGmmaWarpSpecializedILi3ENS5_IJNS4_1CILi2EEESB_NSA_ILi1EEEEEENS1_35KernelTmaWarpSpecializedCooperativeEEENS5_IJNSA_ILi256EEENSA_ILi128EEENSA_ILi32EEEEEENS_10tfloat32_tENS5_IJlSC_lEEESK_SL_NS4_8TiledMMAINS4_8MMA_AtomIJNS4_4SM904GMMA30MMA_64x128x8_F32TF32TF32_SS_TNILNSP_7ScaleInE1ELSR_1EEEEEENS4_6LayoutINS5_IJSB_SC_SC_EEENS5_IJSC_NSA_ILi0EEESW_EEEEENS5_IJNS4_10UnderscoreESZ_SZ_EEEEENS4_23SM90_TMA_LOAD_MULTICASTENS4_14ComposedLayoutINS4_7SwizzleILi3ELi4ELi3EEENS4_18smem_ptr_flag_bitsILi32EEENSU_INS5_IJNSA_ILi8EEESI_EEENS5_IJSI_SC_EEEEEEEvNS4_8identityES12_S1C_vS1D_EENS_8epilogue10collective6detail29Sm90TmaWarpSpecializedAdapterINS1G_15DefaultEpilogueISK_SL_SL_NS1F_6thread17LinearCombinationISK_Li1EffLNS1K_9ScaleType4KindE0ELNS_15FloatRoundStyleE2ESK_EENS1_15EpilogueDefaultEEEEEvvEEEEvNT_6ParamsE)
	.align		4
        /*000c*/ 	.word	index@(__assertfail)
	.align		4
        /*0010*/ 	.word	0x00000000
	.align		4
        /*0014*/ 	.word	0xfffffffe
	.align		4
        /*0018*/ 	.word	0x00000000
	.align		4
        /*001c*/ 	.word	0xfffffffd
	.align		4
        /*0020*/ 	.word	0x00000000
	.align		4
        /*0024*/ 	.word	0xfffffffc


//--------------------- .nv.constant4             --------------------------
	.section	.nv.constant4,"a",@progbits
	.align	8
	.align		8
.nv.constant4:
        /*0000*/ 	.dword	__assertfail
	.align		8
        /*0008*/ 	.dword	__unnamed_1
	.align		8
        /*0010*/ 	.dword	_ZN39_INTERNAL_74180a72_4_k_cu_19f402ab_69754cuda3std3__45__cpo5beginE
	.align		8
        /*0018*/ 	.dword	_ZN39_INTERNAL_74180a72_4_k_cu_19f402ab_69754cuda3std3__45__cpo3endE
	.align		8
        /*0020*/ 	.dword	_ZN39_INTERNAL_74180a72_4_k_cu_19f402ab_69754cuda3std3__45__cpo6cbeginE
	.align		8
        /*0028*/ 	.dword	_ZN39_INTERNAL_74180a72_4_k_cu_19f402ab_69754cuda3std3__45__cpo4cendE
	.align		8
        /*0030*/ 	.dword	_ZN39_INTERNAL_74180a72_4_k_cu_19f402ab_69754cuda3std3__441_GLOBAL__N__74180a72_4_k_cu_19f402ab_69756ignoreE
	.align		8
        /*0038*/ 	.dword	_ZN39_INTERNAL_74180a72_4_k_cu_19f402ab_69754cuda3std3__419piecewise_constructE
	.align		8
        /*0040*/ 	.dword	_ZN39_INTERNAL_74180a72_4_k_cu_19f402ab_69754cuda3std3__48in_placeE
	.align		8
        /*0048*/ 	.dword	_ZN39_INTERNAL_74180a72_4_k_cu_19f402ab_69754cuda3std6ranges3__45__cpo4swapE
	.align		8
        /*0050*/ 	.dword	_ZN39_INTERNAL_74180a72_4_k_cu_19f402ab_69754cuda3std6ranges3__45__cpo9iter_moveE
	.align		8
        /*0058*/ 	.dword	_ZN39_INTERNAL_74180a72_4_k_cu_19f402ab_69754cute7productE
	.align		8
        /*0060*/ 	.dword	_ZN39_INTERNAL_74180a72_4_k_cu_19f402ab_69754cute1_E
	.align		8
        /*0068*/ 	.dword	$str$22
	.align		8
        /*0070*/ 	.dword	$str$23


//--------------------- .text._ZN7cutlass13device_kernelINS_4gemm6kernel13GemmUniversalIN4cute5tupleIJiiiiEEENS1_10collective13CollectiveMmaINS1_34MainloopSm90TmaGmmaWarpSpecializedILi3ENS5_IJNS4_1CILi2EEESB_NSA_ILi1EEEEEENS1_35KernelTmaWarpSpecializedCooperativeEEENS5_IJNSA_ILi256EEENSA_ILi128EEENSA_ILi32EEEEEENS_10tfloat32_tENS5_IJlSC_lEEESK_SL_NS4_8TiledMMAINS4_8MMA_AtomIJNS4_4SM904GMMA30MMA_64x128x8_F32TF32TF32_SS_TNILNSP_7ScaleInE1ELSR_1EEEEEENS4_6LayoutINS5_IJSB_SC_SC_EEENS5_IJSC_NSA_ILi0EEESW_EEEEENS5_IJNS4_10UnderscoreESZ_SZ_EEEEENS4_23SM90_TMA_LOAD_MULTICASTENS4_14ComposedLayoutINS4_7SwizzleILi3ELi4ELi3EEENS4_18smem_ptr_flag_bitsILi32EEENSU_INS5_IJNSA_ILi8EEESI_EEENS5_IJSI_SC_EEEEEEEvNS4_8identityES12_S1C_vS1D_EENS_8epilogue10collective6detail29Sm90TmaWarpSpecializedAdapterINS1G_15DefaultEpilogueISK_SL_SL_NS1F_6thread17LinearCombinationISK_Li1EffLNS1K_9ScaleType4KindE0ELNS_15FloatRoundStyleE2ESK_EENS1_15EpilogueDefaultEEEEEvvEEEEvNT_6ParamsE --------------------------
	.section	.text._ZN7cutlass13device_kernelINS_4gemm6kernel13GemmUniversalIN4cute5tupleIJiiiiEEENS1_10collective13CollectiveMmaINS1_34MainloopSm90TmaGmmaWarpSpecializedILi3ENS5_IJNS4_1CILi2EEESB_NSA_ILi1EEEEEENS1_35KernelTmaWarpSpecializedCooperativeEEENS5_IJNSA_ILi256EEENSA_ILi128EEENSA_ILi32EEEEEENS_10tfloat32_tENS5_IJlSC_lEEESK_SL_NS4_8TiledMMAINS4_8MMA_AtomIJNS4_4SM904GMMA30MMA_64x128x8_F32TF32TF32_SS_TNILNSP_7ScaleInE1ELSR_1EEEEEENS4_6LayoutINS5_IJSB_SC_SC_EEENS5_IJSC_NSA_ILi0EEESW_EEEEENS5_IJNS4_10UnderscoreESZ_SZ_EEEEENS4_23SM90_TMA_LOAD_MULTICASTENS4_14ComposedLayoutINS4_7SwizzleILi3ELi4ELi3EEENS4_18smem_ptr_flag_bitsILi32EEENSU_INS5_IJNSA_ILi8EEESI_EEENS5_IJSI_SC_EEEEEEEvNS4_8identityES12_S1C_vS1D_EENS_8epilogue10collective6detail29Sm90TmaWarpSpecializedAdapterINS1G_15DefaultEpilogueISK_SL_SL_NS1F_6thread17LinearCombinationISK_Li1EffLNS1K_9ScaleType4KindE0ELNS_15FloatRoundStyleE2ESK_EENS1_15EpilogueDefaultEEEEEvvEEEEvNT_6ParamsE,"ax",@progbits
	.align	128
.text._ZN7cutlass13device_kernelINS_4gemm6kernel13GemmUniversalIN4cute5tupleIJiiiiEEENS1_10collective13CollectiveMmaINS1_34MainloopSm90TmaGmmaWarpSpecializedILi3ENS5_IJNS4_1CILi2EEESB_NSA_ILi1EEEEEENS1_35KernelTmaWarpSpecializedCooperativeEEENS5_IJNSA_ILi256EEENSA_ILi128EEENSA_ILi32EEEEEENS_10tfloat32_tENS5_IJlSC_lEEESK_SL_NS4_8TiledMMAINS4_8MMA_AtomIJNS4_4SM904GMMA30MMA_64x128x8_F32TF32TF32_SS_TNILNSP_7ScaleInE1ELSR_1EEEEEENS4_6LayoutINS5_IJSB_SC_SC_EEENS5_IJSC_NSA_ILi0EEESW_EEEEENS5_IJNS4_10UnderscoreESZ_SZ_EEEEENS4_23SM90_TMA_LOAD_MULTICASTENS4_14ComposedLayoutINS4_7SwizzleILi3ELi4ELi3EEENS4_18smem_ptr_flag_bitsILi32EEENSU_INS5_IJNSA_ILi8EEESI_EEENS5_IJSI_SC_EEEEEEEvNS4_8identityES12_S1C_vS1D_EENS_8epilogue10collective6detail29Sm90TmaWarpSpecializedAdapterINS1G_15DefaultEpilogueISK_SL_SL_NS1F_6thread17LinearCombinationISK_Li1EffLNS1K_9ScaleType4KindE0ELNS_15FloatRoundStyleE2ESK_EENS1_15EpilogueDefaultEEEEEvvEEEEvNT_6ParamsE:
        .type           _ZN7cutlass13device_kernelINS_4gemm6kernel13GemmUniversalIN4cute5tupleIJiiiiEEENS1_10collective13CollectiveMmaINS1_34MainloopSm90TmaGmmaWarpSpecializedILi3ENS5_IJNS4_1CILi2EEESB_NSA_ILi1EEEEEENS1_35KernelTmaWarpSpecializedCooperativeEEENS5_IJNSA_ILi256EEENSA_ILi128EEENSA_ILi32EEEEEENS_10tfloat32_tENS5_IJlSC_lEEESK_SL_NS4_8TiledMMAINS4_8MMA_AtomIJNS4_4SM904GMMA30MMA_64x128x8_F32TF32TF32_SS_TNILNSP_7ScaleInE1ELSR_1EEEEEENS4_6LayoutINS5_IJSB_SC_SC_EEENS5_IJSC_NSA_ILi0EEESW_EEEEENS5_IJNS4_10UnderscoreESZ_SZ_EEEEENS4_23SM90_TMA_LOAD_MULTICASTENS4_14ComposedLayoutINS4_7SwizzleILi3ELi4ELi3EEENS4_18smem_ptr_flag_bitsILi32EEENSU_INS5_IJNSA_ILi8EEESI_EEENS5_IJSI_SC_EEEEEEEvNS4_8identityES12_S1C_vS1D_EENS_8epilogue10collective6detail29Sm90TmaWarpSpecializedAdapterINS1G_15DefaultEpilogueISK_SL_SL_NS1F_6thread17LinearCombinationISK_Li1EffLNS1K_9ScaleType4KindE0ELNS_15FloatRoundStyleE2ESK_EENS1_15EpilogueDefaultEEEEEvvEEEEvNT_6ParamsE,@function
        .size           _ZN7cutlass13device_kernelINS_4gemm6kernel13GemmUniversalIN4cute5tupleIJiiiiEEENS1_10collective13CollectiveMmaINS1_34MainloopSm90TmaGmmaWarpSpecializedILi3ENS5_IJNS4_1CILi2EEESB_NSA_ILi1EEEEEENS1_35KernelTmaWarpSpecializedCooperativeEEENS5_IJNSA_ILi256EEENSA_ILi128EEENSA_ILi32EEEEEENS_10tfloat32_tENS5_IJlSC_lEEESK_SL_NS4_8TiledMMAINS4_8MMA_AtomIJNS4_4SM904GMMA30MMA_64x128x8_F32TF32TF32_SS_TNILNSP_7ScaleInE1ELSR_1EEEEEENS4_6LayoutINS5_IJSB_SC_SC_EEENS5_IJSC_NSA_ILi0EEESW_EEEEENS5_IJNS4_10UnderscoreESZ_SZ_EEEEENS4_23SM90_TMA_LOAD_MULTICASTENS4_14ComposedLayoutINS4_7SwizzleILi3ELi4ELi3EEENS4_18smem_ptr_flag_bitsILi32EEENSU_INS5_IJNSA_ILi8EEESI_EEENS5_IJSI_SC_EEEEEEEvNS4_8identityES12_S1C_vS1D_EENS_8epilogue10collective6detail29Sm90TmaWarpSpecializedAdapterINS1G_15DefaultEpilogueISK_SL_SL_NS1F_6thread17LinearCombinationISK_Li1EffLNS1K_9ScaleType4KindE0ELNS_15FloatRoundStyleE2ESK_EENS1_15EpilogueDefaultEEEEEvvEEEEvNT_6ParamsE,(.L_x_323 - _ZN7cutlass13device_kernelINS_4gemm6kernel13GemmUniversalIN4cute5tupleIJiiiiEEENS1_10collective13CollectiveMmaINS1_34MainloopSm90TmaGmmaWarpSpecializedILi3ENS5_IJNS4_1CILi2EEESB_NSA_ILi1EEEEEENS1_35KernelTmaWarpSpecializedCooperativeEEENS5_IJNSA_ILi256EEENSA_ILi128EEENSA_ILi32EEEEEENS_10tfloat32_tENS5_IJlSC_lEEESK_SL_NS4_8TiledMMAINS4_8MMA_AtomIJNS4_4SM904GMMA30MMA_64x128x8_F32TF32TF32_SS_TNILNSP_7ScaleInE1ELSR_1EEEEEENS4_6LayoutINS5_IJSB_SC_SC_EEENS5_IJSC_NSA_ILi0EEESW_EEEEENS5_IJNS4_10UnderscoreESZ_SZ_EEEEENS4_23SM90_TMA_LOAD_MULTICASTENS4_14ComposedLayoutINS4_7SwizzleILi3ELi4ELi3EEENS4_18smem_ptr_flag_bitsILi32EEENSU_INS5_IJNSA_ILi8EEESI_EEENS5_IJSI_SC_EEEEEEEvNS4_8identityES12_S1C_vS1D_EENS_8epilogue10collective6detail29Sm90TmaWarpSpecializedAdapterINS1G_15DefaultEpilogueISK_SL_SL_NS1F_6thread17LinearCombinationISK_Li1EffLNS1K_9ScaleType4KindE0ELNS_15FloatRoundStyleE2ESK_EENS1_15EpilogueDefaultEEEEEvvEEEEvNT_6ParamsE)
        .other          _ZN7cutlass13device_kernelINS_4gemm6kernel13GemmUniversalIN4cute5tupleIJiiiiEEENS1_10collective13CollectiveMmaINS1_34MainloopSm90TmaGmmaWarpSpecializedILi3ENS5_IJNS4_1CILi2EEESB_NSA_ILi1EEEEEENS1_35KernelTmaWarpSpecializedCooperativeEEENS5_IJNSA_ILi256EEENSA_ILi128EEENSA_ILi32EEEEEENS_10tfloat32_tENS5_IJlSC_lEEESK_SL_NS4_8TiledMMAINS4_8MMA_AtomIJNS4_4SM904GMMA30MMA_64x128x8_F32TF32TF32_SS_TNILNSP_7ScaleInE1ELSR_1EEEEEENS4_6LayoutINS5_IJSB_SC_SC_EEENS5_IJSC_NSA_ILi0EEESW_EEEEENS5_IJNS4_10UnderscoreESZ_SZ_EEEEENS4_23SM90_TMA_LOAD_MULTICASTENS4_14ComposedLayoutINS4_7SwizzleILi3ELi4ELi3EEENS4_18smem_ptr_flag_bitsILi32EEENSU_INS5_IJNSA_ILi8EEESI_EEENS5_IJSI_SC_EEEEEEEvNS4_8identityES12_S1C_vS1D_EENS_8epilogue10collective6detail29Sm90TmaWarpSpecializedAdapterINS1G_15DefaultEpilogueISK_SL_SL_NS1F_6thread17LinearCombinationISK_Li1EffLNS1K_9ScaleType4KindE0ELNS_15FloatRoundStyleE2ESK_EENS1_15EpilogueDefaultEEEEEvvEEEEvNT_6ParamsE,@"STO_CUDA_ENTRY STV_DEFAULT"
_ZN7cutlass13device_kernelINS_4gemm6kernel13GemmUniversalIN4cute5tupleIJiiiiEEENS1_10collective13CollectiveMmaINS1_34MainloopSm90TmaGmmaWarpSpecializedILi3ENS5_IJNS4_1CILi2EEESB_NSA_ILi1EEEEEENS1_35KernelTmaWarpSpecializedCooperativeEEENS5_IJNSA_ILi256EEENSA_ILi128EEENSA_ILi32EEEEEENS_10tfloat32_tENS5_IJlSC_lEEESK_SL_NS4_8TiledMMAINS4_8MMA_AtomIJNS4_4SM904GMMA30MMA_64x128x8_F32TF32TF32_SS_TNILNSP_7ScaleInE1ELSR_1EEEEEENS4_6LayoutINS5_IJSB_SC_SC_EEENS5_IJSC_NSA_ILi0EEESW_EEEEENS5_IJNS4_10UnderscoreESZ_SZ_EEEEENS4_23SM90_TMA_LOAD_MULTICASTENS4_14ComposedLayoutINS4_7SwizzleILi3ELi4ELi3EEENS4_18smem_ptr_flag_bitsILi32EEENSU_INS5_IJNSA_ILi8EEESI_EEENS5_IJSI_SC_EEEEEEEvNS4_8identityES12_S1C_vS1D_EENS_8epilogue10collective6detail29Sm90TmaWarpSpecializedAdapterINS1G_15DefaultEpilogueISK_SL_SL_NS1F_6thread17LinearCombinationISK_Li1EffLNS1K_9ScaleType4KindE0ELNS_15FloatRoundStyleE2ESK_EENS1_15EpilogueDefaultEEEEEvvEEEEvNT_6ParamsE:
[----:B------:R-:W0:Y:S01]  /*0000*/  LDC R1, c[0x0][0x28] ;  /* 0x00000a00ff017b82 */ /* 0x000e220000000800 */
[----:B------:R-:W1:Y:S01]  /*0010*/  S2R R18, SR_TID.X ;  /* 0x0000000000127919 */ /* 0x000e620000002100 */
[----:B------:R-:W-:Y:S01]  /*0020*/  ELECT P0, URZ, PT ;  /* 0x00000000003f782f */ /* 0x000fe20003800000 */
[----:B------:R-:W-:Y:S01]  /*0030*/  BSSY B0, `(.L_x_0) ;  /* 0x000000f000007945 */ /* 0x000fe20003800000 */
[--C-:B-1----:R-:W-:Y:S02]  /*0040*/  SHF.R.U32.HI R0, RZ, 0x5, R18.reuse ;  /* 0x00000005ff007819 */ /* 0x102fe40000011612 */
[----:B------:R-:W-:-:S03]  /*0050*/  SHF.R.U32.HI R3, RZ, 0x7, R18 ;  /* 0x00000007ff037819 */ /* 0x000fc60000011612 */
[----:B------:R-:W1:Y:S04]  /*0060*/  SHFL.IDX PT, R2, R0, RZ, 0x1f ;  /* 0x00001fff00027589 */ /* 0x000e6800000e0000 */
[----:B------:R2:W3:Y:S01]  /*0070*/  SHFL.IDX PT, R5, R3, RZ, 0x1f ;  /* 0x00001fff03057589 */ /* 0x0004e200000e0000 */
[----:B-1----:R-:W-:-:S13]  /*0080*/  ISETP.NE.OR P0, PT, R2, RZ, !P0 ;  /* 0x000000ff0200720c */ /* 0x002fda0004705670 */
[----:B0-23--:R-:W-:Y:S05]  /*0090*/  @P0 BRA `(.L_x_1) ;  /* 0x0000000000200947 */ /* 0x00dfea0003800000 */
[----:B------:R-:W-:Y:S02]  /*00a0*/  ULDC.64 UR4, c[0x0][0x198] ;  /* 0x0000660000047ab9 */ /* 0x000fe40000000a00 */
[----:B------:R-:W-:Y:S02]  /*00b0*/  UIADD3 UR6, UP0, UR4, 0xf0, URZ ;  /* 0x000000f004067890 */ /* 0x000fe4000ff1e03f */
[----:B------:R-:W-:Y:S02]  /*00c0*/  UIADD3 UR4, UP1, UR4, 0x1f0, URZ ;  /* 0x000001f004047890 */ /* 0x000fe4000ff3e03f */
[----:B------:R-:W-:Y:S02]  /*00d0*/  UIADD3.X UR7, URZ, UR5, URZ, UP0, !UPT ;  /* 0x000000053f077290 */ /* 0x000fe400087fe43f */
[----:B------:R-:W-:-:S07]  /*00e0*/  UIADD3.X UR5, URZ, UR5, URZ, UP1, !UPT ;  /* 0x000000053f057290 */ /* 0x000fce0008ffe43f */
[----:B------:R0:W-:Y:S02]  /*00f0*/  UTMACCTL.PF [UR6] ;  /* 0x00000000060079b9 */ /* 0x0001e40008040000 */
[----:B------:R0:W-:Y:S02]  /*0100*/  UTMACCTL.PF [UR4] ;  /* 0x00000000040079b9 */ /* 0x0001e40008040000 */
[----:B0-----:R-:W-:Y:S01]  /*0110*/  NOP ;  /* 0x0000000000007918 */ /* 0x001fe20000000000 */
.L_x_1:
[----:B------:R-:W-:Y:S05]  /*0120*/  BSYNC B0 ;  /* 0x0000000000007941 */ /* 0x000fea0003800000 */
.L_x_0:
[----:B------:R-:W0:Y:S02]  /*0130*/  SHFL.IDX PT, R3, R0, RZ, 0x1f ;  /* 0x00001fff00037589 */ /* 0x000e2400000e0000 */
[----:B0-----:R-:W-:-:S13]  /*0140*/  ISETP.NE.AND P0, PT, R3, RZ, PT ;  /* 0x000000ff0300720c */ /* 0x001fda0003f05270 */
[----:B------:R-:W-:Y:S05]  /*0150*/  @P0 BRA `(.L_x_2) ;  /* 0x0000000000500947 */ /* 0x000fea0003800000 */
[----:B------:R-:W0:Y:S01]  /*0160*/  S2UR UR8, SR_CgaCtaId ;  /* 0x00000000000879c3 */ /* 0x000e220000008800 */
[----:B------:R-:W-:Y:S01]  /*0170*/  UMOV UR4, 0x400 ;  /* 0x0000040000047882 */ /* 0x000fe20000000000 */
[----:B------:R-:W-:Y:S01]  /*0180*/  UMOV UR5, 0x1 ;  /* 0x0000000100057882 */ /* 0x000fe20000000000 */
[----:B------:R-:W-:Y:S01]  /*0190*/  UMOV UR6, 0x6 ;  /* 0x0000000600067882 */ /* 0x000fe20000000000 */
[----:B------:R-:W-:Y:S01]  /*01a0*/  ELECT P0, URZ, PT ;  /* 0x00000000003f782f */ /* 0x000fe20003800000 */
[----:B------:R-:W-:-:S04]  /*01b0*/  UIADD3 UR6, -UR6, 0x100000, URZ ;  /* 0x0010000006067890 */ /* 0x000fc8000fffe13f */
[----:B------:R-:W-:Y:S02]  /*01c0*/  USHF.L.U32 UR7, UR6, 0xb, URZ ;  /* 0x0000000b06077899 */ /* 0x000fe4000800063f */
[----:B------:R-:W-:Y:S02]  /*01d0*/  USHF.L.U32 UR6, UR6, 0x1, URZ ;  /* 0x0000000106067899 */ /* 0x000fe4000800063f */
[----:B0-----:R-:W-:Y:S02]  /*01e0*/  ULEA UR8, UR8, UR4, 0x18 ;  /* 0x0000000408087291 */ /* 0x001fe4000f8ec03f */
[----:B------:R-:W-:-:S04]  /*01f0*/  UIADD3 UR4, -UR5, 0x100000, URZ ;  /* 0x0010000005047890 */ /* 0x000fc8000fffe13f */
[----:B------:R-:W-:Y:S02]  /*0200*/  USHF.L.U32 UR5, UR4, 0xb, URZ ;  /* 0x0000000b04057899 */ /* 0x000fe4000800063f */
[----:B------:R-:W-:Y:S01]  /*0210*/  USHF.L.U32 UR4, UR4, 0x1, URZ ;  /* 0x0000000104047899 */ /* 0x000fe2000800063f */
[----:B------:R-:W0:Y:S11]  /*0220*/  FENCE.VIEW.ASYNC.S ;  /* 0x00000000000073c6 */ /* 0x000e360000000000 */
[----:B0-----:R0:W1:Y:S01]  /*0230*/  SYNCS.EXCH.64 URZ, [UR8], UR4 ;  /* 0x00000004083f75b2 */ /* 0x0010620008000100 */
[----:B------:R0:W2:Y:S01]  /*0240*/  SYNCS.EXCH.64 URZ, [UR8+0x18], UR6 ;  /* 0x00001806083f75b2 */ /* 0x0000a20008000100 */
[----:B------:R0:W3:Y:S01]  /*0250*/  SYNCS.EXCH.64 URZ, [UR8+0x8], UR4 ;  /* 0x00000804083f75b2 */ /* 0x0000e20008000100 */
[----:B------:R0:W4:Y:S01]  /*0260*/  SYNCS.EXCH.64 URZ, [UR8+0x20], UR6 ;  /* 0x00002006083f75b2 */ /* 0x0001220008000100 */
[----:B------:R0:W0:Y:S01]  /*0270*/  SYNCS.EXCH.64 URZ, [UR8+0x10], UR4 ;  /* 0x00001004083f75b2 */ /* 0x0000220008000100 */
[----:B------:R0:W0:Y:S01]  /*0280*/  SYNCS.EXCH.64 URZ, [UR8+0x28], UR6 ;  /* 0x00002806083f75b2 */ /* 0x0000220008000100 */
[----:B------:R-:W-:Y:S01]  /*0290*/  NOP ;  /* 0x0000000000007918 */ /* 0x000fe20000000000 */
.L_x_2:
[----:B------:R-:W-:Y:S01]  /*02a0*/  SHF.R.S32.HI R7, RZ, 0x1f, R18 ;  /* 0x0000001fff077819 */ /* 0x000fe20000011412 */
[----:B------:R-:W5:Y:S01]  /*02b0*/  SHFL.IDX PT, R0, R0, RZ, 0x1f ;  /* 0x00001fff00007589 */ /* 0x000f6200000e0000 */
[----:B0-----:R-:W0:Y:S01]  /*02c0*/  S2UR UR8, SR_CTAID.X ;  /* 0x00000000000879c3 */ /* 0x001e220000002500 */
[----:B------:R-:W-:Y:S02]  /*02d0*/  ELECT P0, URZ, PT ;  /* 0x00000000003f782f */ /* 0x000fe40003800000 */
[----:B------:R-:W-:Y:S01]  /*02e0*/  LEA.HI R7, R7, R18, RZ, 0x7 ;  /* 0x0000001207077211 */ /* 0x000fe200078f38ff */
[----:B------:R-:W1:Y:S01]  /*02f0*/  S2R R4, SR_CTAID.Y ;  /* 0x0000000000047919 */ /* 0x000e620000002600 */
[----:B------:R-:W-:Y:S01]  /*0300*/  SHF.R.S32.HI R8, RZ, 0x1f, R3 ;  /* 0x0000001fff087819 */ /* 0x000fe20000011403 */
[----:B------:R-:W-:Y:S01]  /*0310*/  ULDC UR4, c[0x0][0x150] ;  /* 0x0000540000047ab9 */ /* 0x000fe20000000800 */
[----:B------:R-:W-:Y:S01]  /*0320*/  LOP3.LUT R7, R7, 0xffffff80, RZ, 0xc0, !PT ;  /* 0xffffff8007077812 */ /* 0x000fe200078ec0ff */
[----:B------:R-:W-:Y:S01]  /*0330*/  NOP ;  /* 0x0000000000007918 */ /* 0x000fe20000000000 */
[----:B------:R-:W-:Y:S01]  /*0340*/  LEA.HI R8, R8, R3, RZ, 0x2 ;  /* 0x0000000308087211 */ /* 0x000fe200078f10ff */
[----:B------:R-:W2:Y:S01]  /*0350*/  LDC R10, c[0x0][0x144] ;  /* 0x00005100ff0a7b82 */ /* 0x000ea20000000800 */
[----:B------:R-:W-:Y:S01]  /*0360*/  NOP ;  /* 0x0000000000007918 */ /* 0x000fe20000000000 */
[----:B------:R-:W-:Y:S01]  /*0370*/  IMAD.IADD R6, R18, 0x1, -R7 ;  /* 0x0000000112067824 */ /* 0x000fe200078e0a07 */
[----:B------:R-:W-:Y:S01]  /*0380*/  LOP3.LUT R8, R8, 0x3ffffffc, RZ, 0xc0, !PT ;  /* 0x3ffffffc08087812 */ /* 0x000fe200078ec0ff */
[----:B------:R-:W-:Y:S01]  /*0390*/  IMAD.MOV.U32 R22, RZ, RZ, 0x1 ;  /* 0x00000001ff167424 */ /* 0x000fe200078e00ff */
[----:B------:R-:W-:-:S02]  /*03a0*/  ISETP.NE.AND P3, PT, R5, RZ, PT ;  /* 0x000000ff0500720c */ /* 0x000fc40003f65270 */
[----:B------:R-:W-:Y:S01]  /*03b0*/  SHF.R.S32.HI R7, RZ, 0x1f, R6 ;  /* 0x0000001fff077819 */ /* 0x000fe20000011406 */
[----:B------:R-:W-:Y:S01]  /*03c0*/  IMAD.IADD R8, R3, 0x1, -R8 ;  /* 0x0000000103087824 */ /* 0x000fe200078e0a08 */
[----:B------:R-:W3:Y:S02]  /*03d0*/  LDC R13, c[0x0][0x140] ;  /* 0x00005000ff0d7b82 */ /* 0x000ee40000000800 */
[----:B------:R-:W-:Y:S02]  /*03e0*/  LEA.HI R7, R7, R6, RZ, 0x3 ;  /* 0x0000000607077211 */ /* 0x000fe400078f18ff */
[----:B-----5:R-:W-:Y:S02]  /*03f0*/  ISETP.NE.OR P0, PT, R0, RZ, !P0 ;  /* 0x000000ff0000720c */ /* 0x020fe40004705670 */
[--C-:B------:R-:W-:Y:S02]  /*0400*/  SHF.R.S32.HI R0, RZ, 0x3, R7.reuse ;  /* 0x00000003ff007819 */ /* 0x100fe40000011407 */
[----:B------:R-:W-:-:S02]  /*0410*/  SHF.R.S32.HI R7, RZ, 0x1f, R7 ;  /* 0x0000001fff077819 */ /* 0x000fc40000011407 */
[----:B0-----:R-:W-:Y:S02]  /*0420*/  I2FP.F32.U32 R9, UR8 ;  /* 0x0000000800097c45 */ /* 0x001fe40008201000 */
[----:B------:R-:W-:-:S03]  /*0430*/  LEA.HI R7, R7, R0, RZ, 0x2 ;  /* 0x0000000007077211 */ /* 0x000fc600078f10ff */
[----:B------:R-:W-:Y:S01]  /*0440*/  FMUL R9, R9, UR4 ;  /* 0x0000000409097c20 */ /* 0x000fe20008400000 */
[----:B------:R-:W-:Y:S01]  /*0450*/  LOP3.LUT R7, R7, 0xfffffffc, RZ, 0xc0, !PT ;  /* 0xfffffffc07077812 */ /* 0x000fe200078ec0ff */
[----:B------:R-:W-:Y:S01]  /*0460*/  VOTEU.ALL UP0, P0 ;  /* 0x00000000003f7886 */ /* 0x000fe20000000000 */
[----:B-1----:R-:W-:Y:S01]  /*0470*/  I2FP.F32.U32 R3, R4 ;  /* 0x0000000400037245 */ /* 0x002fe20000201000 */
[----:B------:R-:W-:Y:S01]  /*0480*/  ULDC UR4, c[0x0][0x154] ;  /* 0x0000550000047ab9 */ /* 0x000fe20000000800 */
[----:B------:R-:W-:Y:S01]  /*0490*/  VOTEU.ALL UP1, P0 ;  /* 0x00000000003f7886 */ /* 0x000fe20000020000 */
[----:B------:R-:W0:Y:S01]  /*04a0*/  F2I.U32.TRUNC.NTZ R9, R9 ;  /* 0x0000000900097305 */ /* 0x000e22000020f000 */
[----:B------:R-:W-:Y:S01]  /*04b0*/  IMAD.IADD R7, R0, 0x1, -R7 ;  /* 0x0000000100077824 */ /* 0x000fe200078e0a07 */
[----:B------:R-:W1:Y:S01]  /*04c0*/  @!UP0 S2UR UR7, SR_CgaCtaId ;  /* 0x00000000000789c3 */ /* 0x000e620000008800 */
[----:B------:R-:W-:Y:S01]  /*04d0*/  FMUL R12, R3, UR4 ;  /* 0x00000004030c7c20 */ /* 0x000fe20008400000 */
[----:B------:R-:W-:Y:S01]  /*04e0*/  UMOV UR4, 0x20 ;  /* 0x0000002000047882 */ /* 0x000fe20000000000 */
[----:B------:R-:W-:Y:S01]  /*04f0*/  IMAD R8, R8, 0x4, R7 ;  /* 0x0000000408087824 */ /* 0x000fe200078e0207 */
[----:B------:R-:W-:Y:S01]  /*0500*/  @!UP0 UMOV UR6, 0x400 ;  /* 0x0000040000068882 */ /* 0x000fe20000000000 */
[----:B------:R-:W-:-:S04]  /*0510*/  @!UP0 UIADD3 UR4, -UR4, 0x100000, URZ ;  /* 0x0010000004048890 */ /* 0x000fc8000fffe13f */
[----:B------:R-:W-:Y:S02]  /*0520*/  @!UP0 USHF.L.U32 UR5, UR4, 0xb, URZ ;  /* 0x0000000b04058899 */ /* 0x000fe4000800063f */
[----:B------:R-:W-:Y:S01]  /*0530*/  @!UP0 USHF.L.U32 UR4, UR4, 0x1, URZ ;  /* 0x0000000104048899 */ /* 0x000fe2000800063f */
[----:B---3--:R-:W-:Y:S01]  /*0540*/  ISETP.EQ.U32.AND P2, PT, R13, 0x1, PT ;  /* 0x000000010d00780c */ /* 0x008fe20003f42070 */
[----:B------:R-:W3:Y:S01]  /*0550*/  F2I.U32.TRUNC.NTZ R12, R12 ;  /* 0x0000000c000c7305 */ /* 0x000ee2000020f000 */
[----:B------:R-:W-:Y:S01]  /*0560*/  LEA.HI R0, R8, R8, RZ, 0x1 ;  /* 0x0000000808007211 */ /* 0x000fe200078f08ff */
[----:B------:R-:W5:Y:S03]  /*0570*/  LDC R7, c[0x0][0x148] ;  /* 0x00005200ff077b82 */ /* 0x000f660000000800 */
[----:B------:R-:W-:Y:S01]  /*0580*/  LOP3.LUT R11, R0, 0xfffffffe, RZ, 0xc0, !PT ;  /* 0xfffffffe000b7812 */ /* 0x000fe200078ec0ff */
[----:B0-----:R-:W-:Y:S01]  /*0590*/  IMAD.MOV R15, RZ, RZ, -R9 ;  /* 0x000000ffff0f7224 */ /* 0x001fe200078e0a09 */
[----:B------:R-:W-:-:S03]  /*05a0*/  SHF.R.S32.HI R9, RZ, 0x1f, R2 ;  /* 0x0000001fff097819 */ /* 0x000fc60000011402 */
[----:B--2---:R-:W-:Y:S01]  /*05b0*/  IMAD R3, R10, R15, UR8 ;  /* 0x000000080a037e24 */ /* 0x004fe2000f8e020f */
[----:B------:R-:W-:Y:S01]  /*05c0*/  LEA.HI R9, R9, R2, RZ, 0x2 ;  /* 0x0000000209097211 */ /* 0x000fe200078f10ff */
[C---:B------:R-:W-:Y:S02]  /*05d0*/  IMAD.IADD R0, R8.reuse, 0x1, -R11 ;  /* 0x0000000108007824 */ /* 0x040fe400078e0a0b */
[----:B------:R-:W-:Y:S01]  /*05e0*/  IMAD.SHL.U32 R11, R8, 0x4, RZ ;  /* 0x00000004080b7824 */ /* 0x000fe200078e00ff */
[----:B------:R-:W-:Y:S01]  /*05f0*/  LOP3.LUT R9, R9, 0xfffffffc, RZ, 0xc0, !PT ;  /* 0xfffffffc09097812 */ /* 0x000fe200078ec0ff */
[----:B---3--:R-:W-:Y:S01]  /*0600*/  IMAD.MOV R21, RZ, RZ, -R12 ;  /* 0x000000ffff157224 */ /* 0x008fe200078e0a0c */
[----:B------:R-:W-:Y:S01]  /*0610*/  ISETP.NE.AND P4, PT, R0, R3, PT ;  /* 0x000000030000720c */ /* 0x000fe20003f85270 */
[----:B-1----:R-:W-:Y:S01]  /*0620*/  @!UP0 ULEA UR6, UR7, UR6, 0x18 ;  /* 0x0000000607068291 */ /* 0x002fe2000f8ec03f */
[----:B------:R-:W-:Y:S01]  /*0630*/  LOP3.LUT R152, R8, 0xc, R11, 0x78, !PT ;  /* 0x0000000c08987812 */ /* 0x000fe200078e780b */
[----:B------:R-:W-:Y:S01]  /*0640*/  IMAD.IADD R0, R2, 0x1, -R9 ;  /* 0x0000000102007824 */ /* 0x000fe200078e0a09 */
[----:B------:R-:W-:Y:S01]  /*0650*/  VOTEU.ALL UP0, P0 ;  /* 0x00000000003f7886 */ /* 0x000fe20000000000 */
[----:B------:R-:W-:Y:S01]  /*0660*/  LOP3.LUT P0, RZ, R6, 0x7, RZ, 0xc0, !PT ;  /* 0x0000000706ff7812 */ /* 0x000fe2000780c0ff */
[----:B------:R-:W-:-:S02]  /*0670*/  VIADD R6, R5, 0xffffffff ;  /* 0xffffffff05067836 */ /* 0x000fc40000000000 */
[----:B------:R-:W-:Y:S01]  /*0680*/  ISETP.NE.AND P1, PT, R0, 0x3, PT ;  /* 0x000000030000780c */ /* 0x000fe20003f25270 */
[----:B-----5:R-:W-:Y:S01]  /*0690*/  IMAD R9, R7, R21, R4 ;  /* 0x0000001507097224 */ /* 0x020fe200078e0204 */
[----:B------:R-:W-:Y:S02]  /*06a0*/  ISETP.LT.U32.AND P0, PT, R152, 0x4, !P0 ;  /* 0x000000049800780c */ /* 0x000fe40004701070 */
[----:B------:R-:W-:Y:S01]  /*06b0*/  ISETP.EQ.OR P1, PT, R0, RZ, !P1 ;  /* 0x000000ff0000720c */ /* 0x000fe20004f22670 */
[----:B------:R-:W0:Y:S02]  /*06c0*/  FENCE.VIEW.ASYNC.S ;  /* 0x00000000000073c6 */ /* 0x000e240000000000 */
[----:B0-----:R0:W1:Y:S01]  /*06d0*/  @!UP0 SYNCS.EXCH.64 URZ, [UR6+0x40], UR4 ;  /* 0x00004004063f85b2 */ /* 0x0010620008000100 */
[----:B------:R-:W-:Y:S02]  /*06e0*/  @P4 LEA.HI R2, R152, R152, RZ, 0x1 ;  /* 0x0000009898024211 */ /* 0x000fe400078f08ff */
[----:B------:R-:W-:-:S02]  /*06f0*/  ISETP.EQ.AND P1, PT, R5, RZ, P1 ;  /* 0x000000ff0500720c */ /* 0x000fc40000f22270 */
[----:B------:R-:W-:Y:S02]  /*0700*/  @P4 SHF.R.S32.HI R2, RZ, 0x1, R2 ;  /* 0x00000001ff024819 */ /* 0x000fe40000011402 */
[----:B------:R-:W-:Y:S02]  /*0710*/  ISETP.GE.U32.AND P6, PT, R6, 0x2, PT ;  /* 0x000000020600780c */ /* 0x000fe40003fc6070 */
[----:B------:R-:W-:Y:S02]  /*0720*/  @P4 ISETP.NE.AND P5, PT, R2, R9, PT ;  /* 0x000000090200420c */ /* 0x000fe40003fa5270 */
[----:B------:R-:W-:Y:S02]  /*0730*/  SEL R9, RZ, 0x1, !P0 ;  /* 0x00000001ff097807 */ /* 0x000fe40004000000 */
[----:B------:R-:W-:Y:S02]  /*0740*/  @P4 SEL R22, RZ, 0x1, P5 ;  /* 0x00000001ff164807 */ /* 0x000fe40002800000 */
[----:B------:R-:W-:Y:S01]  /*0750*/  SEL R19, RZ, 0x1, !P1 ;  /* 0x00000001ff137807 */ /* 0x000fe20004800000 */
[----:B------:R0:W2:Y:S01]  /*0760*/  @!UP1 SYNCS.EXCH.64 URZ, [UR6+0x48], UR4 ;  /* 0x00004804063f95b2 */ /* 0x0000a20008000100 */
[----:B------:R-:W-:Y:S01]  /*0770*/  LOP3.LUT R22, R22, R9, RZ, 0xc0, !PT ;  /* 0x0000000916167212 */ /* 0x000fe200078ec0ff */
[----:B------:R-:W-:Y:S01]  /*0780*/  NOP ;  /* 0x0000000000007918 */ /* 0x000fe20000000000 */
[----:B------:R-:W-:Y:S01]  /*0790*/  SEL R19, R19, 0x2, P6 ;  /* 0x0000000213137807 */ /* 0x000fe20003000000 */
[----:B------:R-:W-:Y:S06]  /*07a0*/  @!P2 BRA `(.L_x_3) ;  /* 0x000000000008a947 */ /* 0x000fec0003800000 */
[----:B-12-4-:R-:W-:Y:S01]  /*07b0*/  UCGABAR_ARV ;  /* 0x00000000000079c7 */ /* 0x016fe20008000000 */
[----:B------:R-:W-:Y:S05]  /*07c0*/  BRA `(.L_x_4) ;  /* 0x0000000000047947 */ /* 0x000fea0003800000 */
.L_x_3:
[----:B-12-4-:R-:W-:Y:S01]  /*07d0*/  NOP ;  /* 0x0000000000007918 */ /* 0x016fe20000000000 */
.L_x_4:
[----:B------:R-:W1:Y:S01]  /*07e0*/  LDC R2, c[0x0][0x65c] ;  /* 0x00019700ff027b82 */ /* 0x000e620000000800 */
[----:B------:R-:W-:Y:S02]  /*07f0*/  IMAD.U32 R8, RZ, RZ, UR8 ;  /* 0x00000008ff087e24 */ /* 0x000fe4000f8e00ff */
[----:B------:R-:W-:Y:S01]  /*0800*/  IMAD.MOV.U32 R9, RZ, RZ, RZ ;  /* 0x000000ffff097224 */ /* 0x000fe200078e00ff */
[----:B-1----:R-:W-:-:S04]  /*0810*/  ISETP.NE.AND P1, PT, R2, 0x1, PT ;  /* 0x000000010200780c */ /* 0x002fc80003f25270 */
[----:B------:R-:W-:-:S09]  /*0820*/  P2R R5, PR, RZ, 0x2 ;  /* 0x00000002ff057803 */ /* 0x000fd20000000000 */
[----:B------:R-:W1:Y:S01]  /*0830*/  @P1 LDC R17, c[0x0][0x10] ;  /* 0x00000400ff111b82 */ /* 0x000e620000000800 */
[----:B------:R-:W-:Y:S02]  /*0840*/  @P1 IMAD.MOV.U32 R5, RZ, RZ, RZ ;  /* 0x000000ffff051224 */ /* 0x000fe400078e00ff */
[----:B------:R-:W-:-:S05]  /*0850*/  @P1 IMAD.MOV.U32 R13, RZ, RZ, RZ ;  /* 0x000000ffff0d1224 */ /* 0x000fca00078e00ff */
[----:B------:R-:W2:Y:S01]  /*0860*/  @!P1 LDC R11, c[0x0][0xc] ;  /* 0x00000300ff0b9b82 */ /* 0x000ea20000000800 */
[----:B-1----:R-:W-:-:S04]  /*0870*/  @P1 IMAD.WIDE.U32 R16, R17, UR8, R4 ;  /* 0x0000000811101c25 */ /* 0x002fc8000f8e0004 */
[----:B------:R-:W-:Y:S02]  /*0880*/  @P1 IMAD.IADD R17, R17, 0x1, R13 ;  /* 0x0000000111111824 */ /* 0x000fe400078e020d */
[----:B--2---:R-:W-:-:S04]  /*0890*/  @!P1 IMAD.WIDE.U32 R8, R4, R11, R8 ;  /* 0x0000000b04089225 */ /* 0x004fc800078e0008 */
[----:B------:R-:W-:Y:S02]  /*08a0*/  @!P1 IMAD.MOV.U32 R16, RZ, RZ, R8 ;  /* 0x000000ffff109224 */ /* 0x000fe400078e0008 */
[----:B------:R-:W-:Y:S01]  /*08b0*/  @!P1 IMAD.MOV.U32 R17, RZ, RZ, R9 ;  /* 0x000000ffff119224 */ /* 0x000fe200078e0009 */
[----:B------:R-:W-:Y:S06]  /*08c0*/  @!P2 BRA `(.L_x_5) ;  /* 0x00000000000ca947 */ /* 0x000fec0003800000 */
[----:B------:R-:W-:Y:S01]  /*08d0*/  UCGABAR_WAIT ;  /* 0x0000000000007dc7 */ /* 0x000fe20008000000 */
[----:B------:R-:W-:Y:S01]  /*08e0*/  CCTL.IVALL ;  /* 0x00000000ff00798f */ /* 0x000fe20002000000 */
[----:B------:R-:W-:Y:S05]  /*08f0*/  BRA `(.L_x_6) ;  /* 0x0000000000047947 */ /* 0x000fea0003800000 */
.L_x_5:
[----:B------:R-:W-:Y:S06]  /*0900*/  BAR.SYNC.DEFER_BLOCKING 0x0 ;  /* 0x0000000000007b1d */ /* 0x000fec0000010000 */
.L_x_6:
[----:B------:R-:W-:Y:S05]  /*0910*/  @!P3 BRA `(.L_x_7) ;  /* 0x000000a0007cb947 */ /* 0x000fea0003800000 */
[----:B------:R-:W-:-:S13]  /*0920*/  ISETP.GT.U32.AND P0, PT, R6, 0x1, PT ;  /* 0x000000010600780c */ /* 0x000fda0003f04070 */
[----:B0-----:R-:W-:Y:S05]  /*0930*/  @P0 EXIT ;  /* 0x000000000000094d */ /* 0x001fea0003800000 */
[----:B------:R-:W-:Y:S01]  /*0940*/  ULDC.64 UR4, c[0x0][0x650] ;  /* 0x0001940000047ab9 */ /* 0x000fe20000000a00 */
[----:B------:R-:W-:Y:S01]  /*0950*/  PRMT R0, RZ, 0x7610, R0 ;  /* 0x00007610ff007816 */ /* 0x000fe20000000000 */
[----:B------:R-:W-:Y:S01]  /*0960*/  IMAD.MOV.U32 R153, RZ, RZ, -0x1 ;  /* 0xffffffffff997424 */ /* 0x000fe200078e00ff */
[----:B------:R-:W-:Y:S01]  /*0970*/  ISETP.GE.U32.AND P0, PT, R16, UR4, PT ;  /* 0x0000000410007c0c */ /* 0x000fe2000bf06070 */
[----:B------:R-:W-:Y:S02]  /*0980*/  IMAD.MOV.U32 R154, RZ, RZ, -0x1 ;  /* 0xffffffffff9a7424 */ /* 0x000fe400078e00ff */
[----:B------:R-:W-:Y:S01]  /*0990*/  IMAD.MOV.U32 R23, RZ, RZ, -0x1 ;  /* 0xffffffffff177424 */ /* 0x000fe200078e00ff */
[----:B------:R-:W-:-:S13]  /*09a0*/  ISETP.GE.U32.AND.EX P0, PT, R17, UR5, PT, P0 ;  /* 0x0000000511007c0c */ /* 0x000fda000bf06100 */
[----:B------:R-:W-:Y:S05]  /*09b0*/  @P0 BRA `(.L_x_8) ;  /* 0x00000004002c0947 */ /* 0x000fea0003800000 */
[----:B------:R-:W0:Y:S01]  /*09c0*/  LDC.64 R24, c[0x0][0x628] ;  /* 0x00018a00ff187b82 */ /* 0x000e220000000a00 */
[----:B------:R-:W-:Y:S02]  /*09d0*/  IMAD.MOV.U32 R8, RZ, RZ, R16 ;  /* 0x000000ffff087224 */ /* 0x000fe400078e0010 */
[----:B------:R-:W-:-:S05]  /*09e0*/  IMAD.MOV.U32 R9, RZ, RZ, R17 ;  /* 0x000000ffff097224 */ /* 0x000fca00078e0011 */
[----:B------:R-:W1:Y:S08]  /*09f0*/  LDC R0, c[0x0][0x630] ;  /* 0x00018c00ff007b82 */ /* 0x000e700000000800 */
[----:B------:R-:W2:Y:S01]  /*0a00*/  LDC.64 R26, c[0x0][0x620] ;  /* 0x00018800ff1a7b82 */ /* 0x000ea20000000a00 */
[----:B0-----:R-:W-:-:S04]  /*0a10*/  ISETP.NE.U32.AND P0, PT, R24, RZ, PT ;  /* 0x000000ff1800720c */ /* 0x001fc80003f05070 */
[----:B------:R-:W-:-:S13]  /*0a20*/  ISETP.NE.AND.EX P0, PT, R25, RZ, PT, P0 ;  /* 0x000000ff1900720c */ /* 0x000fda0003f05300 */
[----:B-12---:R-:W-:Y:S05]  /*0a30*/  @!P0 BRA `(.L_x_9) ;  /* 0x0000000000288947 */ /* 0x006fea0003800000 */
[----:B------:R-:W0:Y:S02]  /*0a40*/  LDC R13, c[0x0][0x634] ;  /* 0x00018d00ff0d7b82 */ /* 0x000e240000000800 */
[----:B0-----:R-:W-:-:S05]  /*0a50*/  IADD3 R13, P0, R16, R13, RZ ;  /* 0x0000000d100d7210 */ /* 0x001fca0007f1e0ff */
[----:B------:R-:W-:-:S04]  /*0a60*/  IMAD.X R15, RZ, RZ, R17, P0 ;  /* 0x000000ffff0f7224 */ /* 0x000fc800000e0611 */
[----:B------:R-:W-:-:S04]  /*0a70*/  IMAD.WIDE.U32 R8, R15, R24, RZ ;  /* 0x000000180f087225 */ /* 0x000fc800078e00ff */
[----:B------:R-:W-:-:S04]  /*0a80*/  IMAD.WIDE.U32 R10, P0, R13, R25, R8 ;  /* 0x000000190d0a7225 */ /* 0x000fc80007800008 */
[----:B------:R-:W-:-:S04]  /*0a90*/  IMAD.WIDE.U32 R8, R13, R24, RZ ;  /* 0x000000180d087225 */ /* 0x000fc800078e00ff */
[----:B------:R-:W-:Y:S01]  /*0aa0*/  IMAD.X R13, RZ, RZ, RZ, P0 ;  /* 0x000000ffff0d7224 */ /* 0x000fe200000e06ff */
[----:B------:R-:W-:Y:S01]  /*0ab0*/  IADD3 RZ, P0, R9, R10, RZ ;  /* 0x0000000a09ff7210 */ /* 0x000fe20007f1e0ff */
[----:B------:R-:W-:-:S04]  /*0ac0*/  IMAD.MOV.U32 R12, RZ, RZ, R11 ;  /* 0x000000ffff0c7224 */ /* 0x000fc800078e000b */
[----:B------:R-:W-:-:S08]  /*0ad0*/  IMAD.WIDE.U32.X R8, R15, R25, R12, P0 ;  /* 0x000000190f087225 */ /* 0x000fd000000e040c */
.L_x_9:
[----:B------:R-:W0:Y:S01]  /*0ae0*/  LDC.64 R24, c[0x0][0x640] ;  /* 0x00019000ff187b82 */ /* 0x000e220000000a00 */
[-CC-:B------:R-:W-:Y:S01]  /*0af0*/  SHF.R.U64 R28, R8, R0.reuse, R9.reuse ;  /* 0x00000000081c7219 */ /* 0x180fe20000001209 */
[----:B------:R-:W-:Y:S01]  /*0b00*/  IMAD R30, R7, R21, R4 ;  /* 0x00000015071e7224 */ /* 0x000fe200078e0204 */
[----:B------:R-:W-:Y:S01]  /*0b10*/  SHF.R.U32.HI R0, RZ, R0, R9 ;  /* 0x00000000ff007219 */ /* 0x000fe20000011609 */
[----:B------:R-:W-:Y:S01]  /*0b20*/  IMAD.MOV.U32 R21, RZ, RZ, 0x1 ;  /* 0x00000001ff157424 */ /* 0x000fe200078e00ff */
[----:B------:R-:W-:-:S03]  /*0b30*/  IADD3 R5, P0, RZ, -R28, RZ ;  /* 0x8000001cff057210 */ /* 0x000fc60007f1e0ff */
[----:B------:R-:W1:Y:S02]  /*0b40*/  LDC R6, c[0x0][0x618] ;  /* 0x00018600ff067b82 */ /* 0x000e640000000800 */
[----:B------:R-:W-:-:S04]  /*0b50*/  IMAD.X R9, RZ, RZ, ~R0, P0 ;  /* 0x000000ffff097224 */ /* 0x000fc800000e0e00 */
[-C--:B------:R-:W-:Y:S02]  /*0b60*/  IMAD R0, R9, R26.reuse, RZ ;  /* 0x0000001a09007224 */ /* 0x080fe400078e02ff */
[----:B------:R-:W2:Y:S01]  /*0b70*/  LDC R11, c[0x0][0x608] ;  /* 0x00018200ff0b7b82 */ /* 0x000ea20000000800 */
[----:B------:R-:W-:-:S04]  /*0b80*/  IMAD.WIDE.U32 R8, R5, R26, R16 ;  /* 0x0000001a05087225 */ /* 0x000fc800078e0010 */
[----:B------:R-:W-:-:S03]  /*0b90*/  IMAD R5, R5, R27, R0 ;  /* 0x0000001b05057224 */ /* 0x000fc600078e0200 */
[----:B------:R-:W3:Y:S01]  /*0ba0*/  LDC R12, c[0x0][0x658] ;  /* 0x00019600ff0c7b82 */ /* 0x000ee20000000800 */
[----:B0-----:R-:W-:Y:S01]  /*0bb0*/  ISETP.NE.U32.AND P0, PT, R24, RZ, PT ;  /* 0x000000ff1800720c */ /* 0x001fe20003f05070 */
[----:B------:R-:W-:Y:S02]  /*0bc0*/  IMAD.IADD R5, R9, 0x1, R5 ;  /* 0x0000000109057824 */ /* 0x000fe400078e0205 */
[----:B------:R-:W-:Y:S01]  /*0bd0*/  IMAD.MOV.U32 R9, RZ, RZ, -0x1 ;  /* 0xffffffffff097424 */ /* 0x000fe200078e00ff */
[----:B------:R-:W-:-:S03]  /*0be0*/  ISETP.NE.AND.EX P0, PT, R25, RZ, PT, P0 ;  /* 0x000000ff1900720c */ /* 0x000fc60003f05300 */
[----:B------:R-:W0:Y:S01]  /*0bf0*/  LDC R15, c[0x0][0x600] ;  /* 0x00018000ff0f7b82 */ /* 0x000e220000000800 */
[-CC-:B-1----:R-:W-:Y:S02]  /*0c00*/  SHF.R.U64 R13, R8, R6.reuse, R5.reuse ;  /* 0x00000006080d7219 */ /* 0x182fe40000001205 */
[----:B------:R-:W-:-:S05]  /*0c10*/  SHF.R.U32.HI R0, RZ, R6, R5 ;  /* 0x00000006ff007219 */ /* 0x000fca0000011605 */
[----:B------:R-:W1:Y:S01]  /*0c20*/  LDC R14, c[0x0][0x648] ;  /* 0x00019200ff0e7b82 */ /* 0x000e620000000800 */
[-CC-:B--2---:R-:W-:Y:S02]  /*0c30*/  SHF.R.U64 R27, R13, R11.reuse, R0.reuse ;  /* 0x0000000b0d1b7219 */ /* 0x184fe40000001200 */
[----:B------:R-:W-:-:S05]  /*0c40*/  SHF.R.U32.HI R5, RZ, R11, R0 ;  /* 0x0000000bff057219 */ /* 0x000fca0000011600 */
[----:B------:R-:W2:Y:S01]  /*0c50*/  LDC R20, c[0x0][0x638] ;  /* 0x00018e00ff147b82 */ /* 0x000ea20000000800 */
[-CC-:B---3--:R-:W-:Y:S02]  /*0c60*/  SHF.R.U64 R26, R27, R12.reuse, R5.reuse ;  /* 0x0000000c1b1a7219 */ /* 0x188fe40000001205 */
[-C--:B------:R-:W-:Y:S02]  /*0c70*/  SHF.L.U32 R0, R9, R12.reuse, RZ ;  /* 0x0000000c09007219 */ /* 0x080fe400000006ff */
[----:B------:R-:W-:Y:S01]  /*0c80*/  SHF.R.U32.HI R5, RZ, R12, R5 ;  /* 0x0000000cff057219 */ /* 0x000fe20000011605 */
[----:B------:R-:W-:Y:S01]  /*0c90*/  IMAD.MOV.U32 R4, RZ, RZ, R26 ;  /* 0x000000ffff047224 */ /* 0x000fe200078e001a */
[----:B------:R-:W-:Y:S01]  /*0ca0*/  LOP3.LUT R10, RZ, R0, RZ, 0x33, !PT ;  /* 0x00000000ff0a7212 */ /* 0x000fe200078e33ff */
[----:B------:R-:W3:Y:S01]  /*0cb0*/  LDC R23, c[0x0][0x610] ;  /* 0x00018400ff177b82 */ /* 0x000ee20000000800 */
[----:B------:R-:W-:Y:S05]  /*0cc0*/  @!P0 BRA `(.L_x_10) ;  /* 0x0000000000288947 */ /* 0x000fea0003800000 */
[----:B------:R-:W4:Y:S02]  /*0cd0*/  LDC R9, c[0x0][0x64c] ;  /* 0x00019300ff097b82 */ /* 0x000f240000000800 */
[----:B----4-:R-:W-:-:S05]  /*0ce0*/  IADD3 R9, P0, R26, R9, RZ ;  /* 0x000000091a097210 */ /* 0x010fca0007f1e0ff */
        /* <DEDUP_REMOVED lines=8> */
.L_x_10:
[----:B-1----:R-:W-:Y:S01]  /*0d70*/  SHF.R.U64 R4, R4, R14, R5 ;  /* 0x0000000e04047219 */ /* 0x002fe20000001205 */
[----:B0-----:R-:W-:Y:S01]  /*0d80*/  VIADD R6, R15, 0xffffffff ;  /* 0xffffffff0f067836 */ /* 0x001fe20000000000 */
[----:B------:R-:W-:Y:S02]  /*0d90*/  SHF.L.U32 R0, R21, R12, RZ ;  /* 0x0000000c15007219 */ /* 0x000fe400000006ff */
[----:B------:R-:W-:Y:S01]  /*0da0*/  LOP3.LUT R5, R27, R10, RZ, 0xc0, !PT ;  /* 0x0000000a1b057212 */ /* 0x000fe200078ec0ff */
[----:B------:R-:W-:Y:S01]  /*0db0*/  IMAD.MOV R7, RZ, RZ, -R4 ;  /* 0x000000ffff077224 */ /* 0x000fe200078e0a04 */
[----:B------:R-:W-:Y:S02]  /*0dc0*/  SEL R3, R3, R30, !P1 ;  /* 0x0000001e03037207 */ /* 0x000fe40004800000 */
[----:B------:R-:W-:Y:S01]  /*0dd0*/  LOP3.LUT R6, R13, R6, RZ, 0xc0, !PT ;  /* 0x000000060d067212 */ /* 0x000fe200078ec0ff */
[----:B------:R-:W-:Y:S02]  /*0de0*/  IMAD R4, R0, R4, R5 ;  /* 0x0000000400047224 */ /* 0x000fe400078e0205 */
[----:B--2---:R-:W-:-:S02]  /*0df0*/  IMAD R0, R7, R20, R26 ;  /* 0x0000001407007224 */ /* 0x004fc400078e021a */
[----:B---3--:R-:W-:Y:S02]  /*0e00*/  IMAD R3, R4, R23, R3 ;  /* 0x0000001704037224 */ /* 0x008fe400078e0203 */
[----:B------:R-:W-:Y:S02]  /*0e10*/  IMAD.MOV.U32 R5, RZ, RZ, 0x1 ;  /* 0x00000001ff057424 */ /* 0x000fe400078e00ff */
[----:B------:R-:W-:Y:S02]  /*0e20*/  IMAD R4, R0, R15, R6 ;  /* 0x0000000f00047224 */ /* 0x000fe400078e0206 */
[----:B------:R-:W-:Y:S01]  /*0e30*/  IMAD.MOV.U32 R23, RZ, RZ, R28 ;  /* 0x000000ffff177224 */ /* 0x000fe200078e001c */
[----:B------:R-:W-:Y:S02]  /*0e40*/  PRMT R0, R5, 0x7610, R0 ;  /* 0x0000761005007816 */ /* 0x000fe40000000000 */
[----:B------:R-:W-:Y:S02]  /*0e50*/  SEL R154, R4, R3, !P1 ;  /* 0x00000003049a7207 */ /* 0x000fe40004800000 */
[----:B------:R-:W-:-:S07]  /*0e60*/  SEL R153, R3, R4, !P1 ;  /* 0x0000000403997207 */ /* 0x000fce0004800000 */
.L_x_8:
[----:B------:R-:W-:-:S08]  /*0e70*/  NOP ;  /* 0x0000000000007918 */ /* 0x000fd00000000000 */
[----:B------:R-:W0:Y:S02]  /*0e80*/  USETMAXREG.TRY_ALLOC.CTAPOOL UP0, 0xe8 ;  /* 0x000000e8000079c8 */ /* 0x000e240008000600 */
[----:B0-----:R-:W-:-:S13]  /*0e90*/  PLOP3.LUT P0, PT, PT, PT, UP0, 0x80, 0x0 ;  /* 0x000000000000781c */ /* 0x001fda0003f0f008 */
[----:B------:R-:W-:Y:S05]  /*0ea0*/  @!P0 BRA `(.L_x_8) ;  /* 0xfffffffc00f08947 */ /* 0x000fea000383ffff */
[----:B------:R-:W-:Y:S01]  /*0eb0*/  ULDC.64 UR4, c[0x0][0x598] ;  /* 0x0001660000047ab9 */ /* 0x000fe20000000a00 */
[----:B------:R-:W-:Y:S01]  /*0ec0*/  ULDC.64 UR36, c[0x0][0x208] ;  /* 0x0000820000247ab9 */ /* 0x000fe20000000a00 */
[----:B------:R-:W-:-:S04]  /*0ed0*/  ISETP.NE.U32.AND P0, PT, RZ, UR4, PT ;  /* 0x00000004ff007c0c */ /* 0x000fc8000bf05070 */
[----:B------:R-:W-:-:S13]  /*0ee0*/  ISETP.NE.AND.EX P0, PT, RZ, UR5, PT, P0 ;  /* 0x00000005ff007c0c */ /* 0x000fda000bf05300 */
[----:B------:R-:W-:Y:S05]  /*0ef0*/  @!P0 BRA `(.L_x_11) ;  /* 0x00000000001c8947 */ /* 0x000fea0003800000 */
[----:B------:R-:W0:Y:S02]  /*0f00*/  LDC.64 R4, c[0x0][0x598] ;  /* 0x00016600ff047b82 */ /* 0x000e240000000a00 */
[----:B0-----:R-:W2:Y:S02]  /*0f10*/  LDG.E.64 R4, desc[UR36][R4.64] ;  /* 0x0000002404047981 */ /* 0x001ea4000c1e1b00 */
[----:B--2---:R-:W-:-:S04]  /*0f20*/  ISETP.NE.U32.AND P0, PT, R4, RZ, PT ;  /* 0x000000ff0400720c */ /* 0x004fc80003f05070 */
[----:B------:R-:W-:-:S13]  /*0f30*/  ISETP.NE.AND.EX P0, PT, R5, RZ, PT, P0 ;  /* 0x000000ff0500720c */ /* 0x000fda0003f05300 */
[----:B------:R-:W-:Y:S05]  /*0f40*/  @!P0 BRA `(.L_x_11) ;  /* 0x0000000000088947 */ /* 0x000fea0003800000 */
[----:B------:R0:W5:Y:S01]  /*0f50*/  LD.E R155, desc[UR36][R4.64] ;  /* 0x00000024049b7980 */ /* 0x000162000c101900 */
[----:B------:R-:W-:Y:S05]  /*0f60*/  BRA `(.L_x_12) ;  /* 0x0000000000247947 */ /* 0x000fea0003800000 */
.L_x_11:
[----:B------:R-:W-:Y:S02]  /*0f70*/  ULDC.64 UR4, c[0x0][0x588] ;  /* 0x0001620000047ab9 */ /* 0x000fe40000000a00 */
[----:B------:R-:W-:-:S04]  /*0f80*/  ISETP.NE.U32.AND P0, PT, RZ, UR4, PT ;  /* 0x00000004ff007c0c */ /* 0x000fc8000bf05070 */
[----:B------:R-:W-:-:S13]  /*0f90*/  ISETP.NE.AND.EX P0, PT, RZ, UR5, PT, P0 ;  /* 0x00000005ff007c0c */ /* 0x000fda000bf05300 */
[----:B------:R-:W-:Y:S05]  /*0fa0*/  @!P0 BRA `(.L_x_13) ;  /* 0x00000000000c8947 */ /* 0x000fea0003800000 */
[----:B------:R-:W0:Y:S02]  /*0fb0*/  LDC.64 R4, c[0x0][0x588] ;  /* 0x00016200ff047b82 */ /* 0x000e240000000a00 */
[----:B0-----:R1:W5:Y:S01]  /*0fc0*/  LDG.E R155, desc[UR36][R4.64] ;  /* 0x00000024049b7981 */ /* 0x001362000c1e1900 */
[----:B------:R-:W-:Y:S05]  /*0fd0*/  BRA `(.L_x_12) ;  /* 0x0000000000087947 */ /* 0x000fea0003800000 */
.L_x_13:
[----:B------:R-:W-:Y:S02]  /*0fe0*/  ULDC UR4, c[0x0][0x580] ;  /* 0x0001600000047ab9 */ /* 0x000fe40000000800 */
[----:B------:R-:W-:-:S07]  /*0ff0*/  IMAD.U32 R155, RZ, RZ, UR4 ;  /* 0x00000004ff9b7e24 */ /* 0x000fce000f8e00ff */
.L_x_12:
[----:B------:R-:W-:Y:S02]  /*1000*/  ULDC.64 UR4, c[0x0][0x5a0] ;  /* 0x0001680000047ab9 */ /* 0x000fe40000000a00 */
[----:B------:R-:W-:-:S04]  /*1010*/  ISETP.NE.U32.AND P0, PT, RZ, UR4, PT ;  /* 0x00000004ff007c0c */ /* 0x000fc8000bf05070 */
[----:B------:R-:W-:-:S13]  /*1020*/  ISETP.NE.AND.EX P0, PT, RZ, UR5, PT, P0 ;  /* 0x00000005ff007c0c */ /* 0x000fda000bf05300 */
[----:B------:R-:W-:Y:S05]  /*1030*/  @!P0 BRA `(.L_x_14) ;  /* 0x00000000001c8947 */ /* 0x000fea0003800000 */
[----:B01----:R-:W0:Y:S02]  /*1040*/  LDC.64 R4, c[0x0][0x5a0] ;  /* 0x00016800ff047b82 */ /* 0x003e240000000a00 */
[----:B0-----:R-:W2:Y:S02]  /*1050*/  LDG.E.64 R4, desc[UR36][R4.64] ;  /* 0x0000002404047981 */ /* 0x001ea4000c1e1b00 */
[----:B--2---:R-:W-:-:S04]  /*1060*/  ISETP.NE.U32.AND P0, PT, R4, RZ, PT ;  /* 0x000000ff0400720c */ /* 0x004fc80003f05070 */
[----:B------:R-:W-:-:S13]  /*1070*/  ISETP.NE.AND.EX P0, PT, R5, RZ, PT, P0 ;  /* 0x000000ff0500720c */ /* 0x000fda0003f05300 */
[----:B------:R-:W-:Y:S05]  /*1080*/  @!P0 BRA `(.L_x_14) ;  /* 0x0000000000088947 */ /* 0x000fea0003800000 */
[----:B------:R0:W5:Y:S01]  /*1090*/  LD.E R156, desc[UR36][R4.64] ;  /* 0x00000024049c7980 */ /* 0x000162000c101900 */
[----:B------:R-:W-:Y:S05]  /*10a0*/  BRA `(.L_x_15) ;  /* 0x0000000000247947 */ /* 0x000fea0003800000 */
.L_x_14:
[----:B------:R-:W-:Y:S02]  /*10b0*/  ULDC.64 UR4, c[0x0][0x590] ;  /* 0x0001640000047ab9 */ /* 0x000fe40000000a00 */
[----:B------:R-:W-:-:S04]  /*10c0*/  ISETP.NE.U32.AND P0, PT, RZ, UR4, PT ;  /* 0x00000004ff007c0c */ /* 0x000fc8000bf05070 */
[----:B------:R-:W-:-:S13]  /*10d0*/  ISETP.NE.AND.EX P0, PT, RZ, UR5, PT, P0 ;  /* 0x00000005ff007c0c */ /* 0x000fda000bf05300 */
[----:B------:R-:W-:Y:S05]  /*10e0*/  @!P0 BRA `(.L_x_16) ;  /* 0x00000000000c8947 */ /* 0x000fea0003800000 */
[----:B------:R-:W2:Y:S02]  /*10f0*/  LDC.64 R156, c[0x0][0x590] ;  /* 0x00016400ff9c7b82 */ /* 0x000ea40000000a00 */
[----:B--2---:R2:W5:Y:S01]  /*1100*/  LDG.E R156, desc[UR36][R156.64] ;  /* 0x000000249c9c7981 */ /* 0x004562000c1e1900 */
[----:B------:R-:W-:Y:S05]  /*1110*/  BRA `(.L_x_15) ;  /* 0x0000000000087947 */ /* 0x000fea0003800000 */
.L_x_16:
[----:B------:R-:W-:Y:S02]  /*1120*/  ULDC UR4, c[0x0][0x584] ;  /* 0x0001610000047ab9 */ /* 0x000fe40000000800 */
[----:B------:R-:W-:-:S07]  /*1130*/  IMAD.U32 R156, RZ, RZ, UR4 ;  /* 0x00000004ff9c7e24 */ /* 0x000fce000f8e00ff */
.L_x_15:
[----:B------:R-:W-:-:S13]  /*1140*/  LOP3.LUT P0, RZ, R0, 0xff, RZ, 0xc0, !PT ;  /* 0x000000ff00ff7812 */ /* 0x000fda000780c0ff */
[----:B------:R-:W-:Y:S05]  /*1150*/  @!P0 EXIT ;  /* 0x000000000000894d */ /* 0x000fea0003800000 */
[----:B------:R-:W-:Y:S01]  /*1160*/  ULDC UR4, c[0x0][0x28c] ;  /* 0x0000a30000047ab9 */ /* 0x000fe20000000800 */
[----:B------:R-:W-:Y:S01]  /*1170*/  LOP3.LUT R168, R19, 0x1, RZ, 0xfc, !PT ;  /* 0x0000000113a87812 */ /* 0x000fe200078efcff */
[----:B------:R-:W-:Y:S01]  /*1180*/  UIADD3 UR4, UR4, 0x1f, URZ ;  /* 0x0000001f04047890 */ /* 0x000fe2000fffe03f */
[----:B------:R-:W-:Y:S01]  /*1190*/  UMOV UR38, URZ ;  /* 0x0000003f00267c82 */ /* 0x000fe20008000000 */
[----:B------:R-:W-:Y:S02]  /*11a0*/  UMOV UR39, URZ ;  /* 0x0000003f00277c82 */ /* 0x000fe40008000000 */
[----:B------:R-:W-:-:S04]  /*11b0*/  USHF.R.S32.HI UR5, URZ, 0x1f, UR4 ;  /* 0x0000001f3f057899 */ /* 0x000fc80008011404 */
[----:B------:R-:W-:-:S04]  /*11c0*/  ULEA.HI UR5, UR5, UR4, URZ, 0x5 ;  /* 0x0000000405057291 */ /* 0x000fc8000f8f283f */
[----:B------:R-:W-:-:S12]  /*11d0*/  USHF.R.S32.HI UR40, URZ, 0x5, UR5 ;  /* 0x000000053f287899 */ /* 0x000fd80008011405 */
.L_x_290:
[----:B------:R-:W-:Y:S01]  /*11e0*/  LOP3.LUT R0, R18, 0x80, RZ, 0xc0, !PT ;  /* 0x0000008012007812 */ /* 0x000fe200078ec0ff */
[----:B---3--:R-:W3:Y:S01]  /*11f0*/  S2UR UR7, SR_CgaCtaId ;  /* 0x00000000000779c3 */ /* 0x008ee20000008800 */
[----:B------:R-:W-:Y:S02]  /*1200*/  UMOV UR6, 0x400 ;  /* 0x0000040000067882 */ /* 0x000fe40000000000 */
[----:B------:R-:W-:-:S06]  /*1210*/  SHF.R.U32.HI R0, RZ, 0x7, R0 ;  /* 0x00000007ff007819 */ /* 0x000fcc0000011600 */
[----:B----4-:R-:W4:Y:S01]  /*1220*/  SHFL.IDX PT, R0, R0, RZ, 0x1f ;  /* 0x00001fff00007589 */ /* 0x010f2200000e0000 */
[----:B---3--:R-:W-:Y:S01]  /*1230*/  ULEA UR6, UR7, UR6, 0x18 ;  /* 0x0000000607067291 */ /* 0x008fe2000f8ec03f */
[----:B----4-:R-:W-:-:S13]  /*1240*/  R2UR UR4, R0 ;  /* 0x00000000000472ca */ /* 0x010fda00000e0000 */
[----:B------:R-:W-:-:S04]  /*1250*/  ULEA.HI UR5, UR4, UR4, URZ, 0x1 ;  /* 0x0000000404057291 */ /* 0x000fc8000f8f083f */
[----:B------:R-:W-:-:S04]  /*1260*/  ULOP3.LUT UR5, UR5, 0x7fffe, URZ, 0xc0, !UPT ;  /* 0x0007fffe05057892 */ /* 0x000fc8000f8ec03f */
[----:B------:R-:W-:-:S03]  /*1270*/  UIADD3 UR5, UR4, -UR5, URZ ;  /* 0x8000000504057290 */ /* 0x000fc6000fffe03f */
[----:B------:R-:W-:Y:S01]  /*1280*/  ULDC UR4, c[0x0][0x28c] ;  /* 0x0000a30000047ab9 */ /* 0x000fe20000000800 */
[----:B------:R-:W-:Y:S01]  /*1290*/  ULEA UR5, UR5, UR6, 0xd ;  /* 0x0000000605057291 */ /* 0x000fe2000f8e683f */
[----:B------:R-:W-:-:S03]  /*12a0*/  ISETP.LT.AND P0, PT, RZ, UR4, PT ;  /* 0x00000004ff007c0c */ /* 0x000fc6000bf01270 */
[----:B------:R-:W-:-:S04]  /*12b0*/  UIADD3 UR5, UR5, 0x100, URZ ;  /* 0x0000010005057890 */ /* 0x000fc8000fffe03f */
[----:B------:R-:W-:-:S04]  /*12c0*/  USHF.R.U32.HI UR5, URZ, 0x4, UR5 ;  /* 0x000000043f057899 */ /* 0x000fc80008011605 */
[----:B------:R-:W-:Y:S02]  /*12d0*/  ULOP3.LUT UR41, UR5, 0x3fff, URZ, 0xc0, !UPT ;  /* 0x00003fff05297892 */ /* 0x000fe4000f8ec03f */
[----:B-12---:R-:W-:Y:S10]  /*12e0*/  @P0 BRA `(.L_x_17) ;  /* 0x0000000000400947 */ /* 0x006ff40003800000 */
[----:B------:R-:W-:Y:S01]  /*12f0*/  MOV R0, 0x0 ;  /* 0x0000000000007802 */ /* 0x000fe20000000f00 */
[----:B------:R-:W-:Y:S01]  /*1300*/  ULDC.64 UR4, c[0x4][0x68] ;  /* 0x01001a0000047ab9 */ /* 0x000fe20000000a00 */
[----:B------:R-:W-:Y:S01]  /*1310*/  ULDC.64 UR6, c[0x4][0x8] ;  /* 0x0100020000067ab9 */ /* 0x000fe20000000a00 */
[----:B01----:R-:W-:Y:S01]  /*1320*/  IMAD.U32 R4, RZ, RZ, UR4 ;  /* 0x00000004ff047e24 */ /* 0x003fe2000f8e00ff */
[----:B------:R0:W1:Y:S01]  /*1330*/  LDC.64 R14, c[0x4][R0] ;  /* 0x01000000000e7b82 */ /* 0x0000620000000a00 */
[----:B------:R-:W-:Y:S01]  /*1340*/  IMAD.U32 R5, RZ, RZ, UR5 ;  /* 0x00000005ff057e24 */ /* 0x000fe2000f8e00ff */
[----:B------:R-:W-:Y:S01]  /*1350*/  ULDC.64 UR4, c[0x4][0x70] ;  /* 0x01001c0000047ab9 */ /* 0x000fe20000000a00 */
[----:B------:R-:W-:Y:S02]  /*1360*/  IMAD.U32 R10, RZ, RZ, UR6 ;  /* 0x00000006ff0a7e24 */ /* 0x000fe4000f8e00ff */
[----:B------:R-:W-:Y:S02]  /*1370*/  IMAD.U32 R6, RZ, RZ, UR4 ;  /* 0x00000004ff067e24 */ /* 0x000fe4000f8e00ff */
[----:B------:R-:W-:-:S02]  /*1380*/  IMAD.U32 R7, RZ, RZ, UR5 ;  /* 0x00000005ff077e24 */ /* 0x000fc4000f8e00ff */
[----:B------:R-:W-:Y:S02]  /*1390*/  IMAD.U32 R11, RZ, RZ, UR7 ;  /* 0x00000007ff0b7e24 */ /* 0x000fe4000f8e00ff */
[----:B------:R-:W-:Y:S02]  /*13a0*/  IMAD.MOV.U32 R8, RZ, RZ, 0x1e1 ;  /* 0x000001e1ff087424 */ /* 0x000fe400078e00ff */
[----:B------:R-:W-:Y:S02]  /*13b0*/  IMAD.MOV.U32 R12, RZ, RZ, 0x1 ;  /* 0x00000001ff0c7424 */ /* 0x000fe400078e00ff */
[----:B0-----:R-:W-:-:S07]  /*13c0*/  IMAD.MOV.U32 R13, RZ, RZ, RZ ;  /* 0x000000ffff0d7224 */ /* 0x001fce00078e00ff */
[----:B------:R-:W-:-:S07]  /*13d0*/  LEPC R20, `(.L_x_17) ;  /* 0x000000001014794e */ /* 0x000fce0000000000 */
[----:B-12--5:R-:W-:Y:S05]  /*13e0*/  CALL.ABS.NOINC R14 ;  /* 0x000000000e007343 */ /* 0x026fea0003c00000 */
.L_x_17:
[----:B------:R-:W-:-:S13]  /*13f0*/  ISETP.NE.AND P0, PT, R168, 0x3, PT ;  /* 0x00000003a800780c */ /* 0x000fda0003f05270 */
[----:B------:R-:W-:Y:S05]  /*1400*/  @!P0 BRA `(.L_x_18) ;  /* 0x0000000000048947 */ /* 0x000fea0003800000 */
[----:B------:R-:W-:Y:S01]  /*1410*/  BPT.TRAP 0x1 ;  /* 0x000000040000795c */ /* 0x000fe20000300000 */
.L_x_18:
[----:B------:R-:W3:Y:S01]  /*1420*/  S2UR UR5, SR_CgaCtaId ;  /* 0x00000000000579c3 */ /* 0x000ee20000008800 */
[----:B------:R-:W-:Y:S01]  /*1430*/  UMOV UR4, 0x400 ;  /* 0x0000040000047882 */ /* 0x000fe20000000000 */
[----:B------:R-:W-:Y:S02]  /*1440*/  IMAD.U32 R0, RZ, RZ, UR38 ;  /* 0x00000026ff007e24 */ /* 0x000fe4000f8e00ff */
[----:B------:R-:W-:-:S03]  /*1450*/  IMAD.U32 R3, RZ, RZ, UR39 ;  /* 0x00000027ff037e24 */ /* 0x000fc6000f8e00ff */
[----:B------:R-:W-:Y:S01]  /*1460*/  SHF.L.U32 R0, R0, 0x1f, RZ ;  /* 0x0000001f00007819 */ /* 0x000fe200000006ff */
[----:B---3--:R-:W-:-:S06]  /*1470*/  ULEA UR4, UR5, UR4, 0x18 ;  /* 0x0000000405047291 */ /* 0x008fcc000f8ec03f */
[----:B------:R-:W-:-:S04]  /*1480*/  IMAD.U32 R6, RZ, RZ, UR4 ;  /* 0x00000004ff067e24 */ /* 0x000fc8000f8e00ff */
[----:B------:R-:W-:-:S04]  /*1490*/  IMAD R3, R3, 0x8, R6 ;  /* 0x0000000803037824 */ /* 0x000fc800078e0206 */
[----:B------:R3:W4:Y:S01]  /*14a0*/  SYNCS.PHASECHK.TRANS64.TRYWAIT P1, [R3+URZ], R0 ;  /* 0x00000000030075a7 */ /* 0x000722000802017f */
[----:B------:R-:W-:Y:S05]  /*14b0*/  @!P0 BRA `(.L_x_19) ;  /* 0x0000000000048947 */ /* 0x000fea0003800000 */
[----:B------:R-:W-:Y:S01]  /*14c0*/  BPT.TRAP 0x1 ;  /* 0x000000040000795c */ /* 0x000fe20000300000 */
.L_x_19:
[----:B----4-:R-:W-:Y:S05]  /*14d0*/  @P1 BRA `(.L_x_20) ;  /* 0x0000000000081947 */ /* 0x010fea0003800000 */
[----:B------:R-:W4:Y:S02]  /*14e0*/  SYNCS.PHASECHK.TRANS64.TRYWAIT P1, [R3+URZ], R0 ;  /* 0x00000000030075a7 */ /* 0x000f24000802017f */
[----:B----4-:R-:W-:Y:S05]  /*14f0*/  @!P1 BRA `(.L_x_21) ;  /* 0x000000ac00049947 */ /* 0x010fea0003800000 */
.L_x_20:
[----:B------:R-:W-:-:S04]  /*1500*/  UISETP.LT.AND UP0, UPT, UR40, 0x1, UPT ;  /* 0x000000012800788c */ /* 0x000fc8000bf01270 */
[----:B------:R-:W-:-:S06]  /*1510*/  USEL UR4, UR40, 0x1, UP0 ;  /* 0x0000000128047887 */ /* 0x000fcc0008000000 */
[----:B---34-:R-:W-:Y:S01]  /*1520*/  IMAD.U32 R0, RZ, RZ, UR4 ;  /* 0x00000004ff007e24 */ /* 0x018fe2000f8e00ff */
[----:B------:R-:W-:Y:S05]  /*1530*/  WARPSYNC.ALL ;  /* 0x0000000000007948 */ /* 0x000fea0003800000 */
[----:B------:R-:W-:-:S04]  /*1540*/  IADD3 R0, -R0, UR40, RZ ;  /* 0x0000002800007c10 */ /* 0x000fc8000fffe1ff */
[----:B------:R-:W-:Y:S02]  /*1550*/  ISETP.GE.AND P1, PT, R0, 0x1, PT ;  /* 0x000000010000780c */ /* 0x000fe40003f26270 */
[----:B------:R-:W-:Y:S01]  /*1560*/  R2UR UR4, R6 ;  /* 0x00000000060472ca */ /* 0x000fe200000e0000 */
[----:B------:R-:W-:Y:S01]  /*1570*/  WARPGROUP.ARRIVE ;  /* 0x00000000000079c5 */ /* 0x000fe20000000000 */
[----:B------:R-:W-:Y:S01]  /*1580*/  UMOV UR9, 0x40000040 ;  /* 0x4000004000097882 */ /* 0x000fe20000000000 */
[----:B------:R-:W-:-:S10]  /*1590*/  UMOV UR11, 0x40000040 ;  /* 0x40000040000b7882 */ /* 0x000fd40000000000 */
[----:B------:R-:W-:-:S04]  /*15a0*/  UIADD3 UR4, UR4, 0x18100, URZ ;  /* 0x0001810004047890 */ /* 0x000fc8000fffe03f */
[----:B------:R-:W-:-:S04]  /*15b0*/  USHF.R.U32.HI UR4, URZ, 0x4, UR4 ;  /* 0x000000043f047899 */ /* 0x000fc80008011604 */
[----:B------:R-:W-:Y:S02]  /*15c0*/  ULOP3.LUT UR5, UR4, 0x3fff, URZ, 0xc0, !UPT ;  /* 0x00003fff04057892 */ /* 0x000fe4000f8ec03f */
[----:B------:R-:W-:Y:S02]  /*15d0*/  ULOP3.LUT UR4, UR41, 0x10000, URZ, 0xfc, !UPT ;  /* 0x0001000029047892 */ /* 0x000fe4000f8efc3f */
[----:B------:R-:W-:Y:S02]  /*15e0*/  ULOP3.LUT UR5, UR5, 0x10000, URZ, 0xfc, !UPT ;  /* 0x0001000005057892 */ /* 0x000fe4000f8efc3f */
[----:B------:R-:W-:Y:S02]  /*15f0*/  ULEA UR6, UR39, UR4, 0xb ;  /* 0x0000000427067291 */ /* 0x000fe4000f8e583f */
[----:B------:R-:W-:-:S05]  /*1600*/  ULEA UR7, UR39, UR5, 0xa ;  /* 0x0000000527077291 */ /* 0x000fca000f8e503f */
[----:B------:R-:W-:Y:S02]  /*1610*/  UMOV UR8, UR6 ;  /* 0x0000000600087c82 */ /* 0x000fe40008000000 */
[----:B------:R-:W-:Y:S02]  /*1620*/  UMOV UR10, UR7 ;  /* 0x00000007000a7c82 */ /* 0x000fe40008000000 */
[----:B------:R-:W-:Y:S01]  /*1630*/  HGMMA.64x128x8.F32.TF32 R88, gdesc[UR8], RZ, !UPT, gsb0 ;  /* 0x05e00000085879f0 */ /* 0x000fe2000c0028ff */
[----:B------:R-:W-:Y:S01]  /*1640*/  UIADD3 UR8, UR6, 0x400, URZ ;  /* 0x0000040006087890 */ /* 0x000fe2000fffe03f */
[----:B------:R-:W-:Y:S01]  /*1650*/  UMOV UR9, 0x40000040 ;  /* 0x4000004000097882 */ /* 0x000fe20000000000 */
[----:B------:R-:W-:Y:S02]  /*1660*/  WARPGROUP.DEPBAR.LE gsb0, 0x0 ;  /* 0x00008000000079c5 */ /* 0x000fe40000010000 */
[----:B------:R-:W-:-:S07]  /*1670*/  WARPGROUP.ARRIVE ;  /* 0x00000000000079c5 */ /* 0x000fce0000000000 */
[----:B------:R-:W-:Y:S01]  /*1680*/  HGMMA.64x128x8.F32.TF32 R24, gdesc[UR8], RZ, !UPT, gsb0 ;  /* 0x05e00000081879f0 */ /* 0x000fe2000c0028ff */
[----:B------:R-:W-:Y:S02]  /*1690*/  UIADD3 UR8, UR6, 0x2, URZ ;  /* 0x0000000206087890 */ /* 0x000fe4000fffe03f */
[----:B------:R-:W-:Y:S01]  /*16a0*/  UIADD3 UR10, UR7, 0x2, URZ ;  /* 0x00000002070a7890 */ /* 0x000fe2000fffe03f */
[----:B------:R-:W-:Y:S01]  /*16b0*/  UMOV UR9, 0x40000040 ;  /* 0x4000004000097882 */ /* 0x000fe20000000000 */
[----:B------:R-:W-:Y:S01]  /*16c0*/  UMOV UR11, 0x40000040 ;  /* 0x40000040000b7882 */ /* 0x000fe20000000000 */
[----:B------:R-:W-:Y:S02]  /*16d0*/  WARPGROUP.DEPBAR.LE gsb0, 0x0 ;  /* 0x00008000000079c5 */ /* 0x000fe40000010000 */
[----:B------:R-:W-:-:S06]  /*16e0*/  WARPGROUP.ARRIVE ;  /* 0x00000000000079c5 */ /* 0x000fcc0000000000 */
[----:B------:R-:W-:Y:S01]  /*16f0*/  HGMMA.64x128x8.F32.TF32 R88, gdesc[UR8], R88, gsb0 ;  /* 0x05e00000085879f0 */ /* 0x000fe20008002858 */
[----:B------:R-:W-:Y:S01]  /*1700*/  UIADD3 UR8, UR6, 0x402, URZ ;  /* 0x0000040206087890 */ /* 0x000fe2000fffe03f */
[----:B------:R-:W-:Y:S01]  /*1710*/  UMOV UR9, 0x40000040 ;  /* 0x4000004000097882 */ /* 0x000fe20000000000 */
[----:B------:R-:W-:Y:S02]  /*1720*/  WARPGROUP.DEPBAR.LE gsb0, 0x0 ;  /* 0x00008000000079c5 */ /* 0x000fe40000010000 */
[----:B------:R-:W-:-:S07]  /*1730*/  WARPGROUP.ARRIVE ;  /* 0x00000000000079c5 */ /* 0x000fce0000000000 */
[----:B------:R-:W-:Y:S01]  /*1740*/  HGMMA.64x128x8.F32.TF32 R24, gdesc[UR8], R24, gsb0 ;  /* 0x05e00000081879f0 */ /* 0x000fe20008002818 */
        /* <DEDUP_REMOVED lines=23> */
[----:B------:R-:W-:Y:S03]  /*18c0*/  HGMMA.64x128x8.F32.TF32 R24, gdesc[UR8], R24, gsb0 ;  /* 0x05e00000081879f0 */ /* 0x000fe60008002818 */
[----:B------:R-:W-:Y:S02]  /*18d0*/  WARPGROUP.DEPBAR.LE gsb0, 0x0 ;  /* 0x00008000000079c5 */ /* 0x000fe40000010000 */
[----:B------:R-:W-:Y:S05]  /*18e0*/  @!P1 BRA `(.L_x_22) ;  /* 0x0000000400749947 */ /* 0x000fea0003800000 */
[----:B------:R-:W-:Y:S02]  /*18f0*/  UIADD3 UR6, UR39, 0x1, URZ ;  /* 0x0000000127067890 */ /* 0x000fe4000fffe03f */
[----:B------:R-:W-:Y:S02]  /*1900*/  IMAD.U32 R3, RZ, RZ, UR39 ;  /* 0x00000027ff037e24 */ /* 0x000fe4000f8e00ff */
[----:B------:R-:W-:-:S04]  /*1910*/  UISETP.NE.AND UP0, UPT, UR6, 0x3, UPT ;  /* 0x000000030600788c */ /* 0x000fc8000bf05270 */
[----:B------:R-:W-:Y:S02]  /*1920*/  USEL UR7, URZ, 0x1, UP0 ;  /* 0x000000013f077887 */ /* 0x000fe40008000000 */
[----:B------:R-:W-:Y:S02]  /*1930*/  USEL UR6, UR6, URZ, UP0 ;  /* 0x0000003f06067287 */ /* 0x000fe40008000000 */
[----:B------:R-:W-:-:S06]  /*1940*/  ULOP3.LUT UR7, UR38, UR7, URZ, 0x3c, !UPT ;  /* 0x0000000726077292 */ /* 0x000fcc000f8e3c3f */
[----:B------:R-:W-:-:S07]  /*1950*/  IMAD.U32 R7, RZ, RZ, UR7 ;  /* 0x00000007ff077e24 */ /* 0x000fce000f8e00ff */
.L_x_29:
[----:B------:R-:W-:Y:S05]  /*1960*/  @!P0 BRA `(.L_x_23) ;  /* 0x0000000000048947 */ /* 0x000fea0003800000 */
[----:B------:R-:W-:Y:S01]  /*1970*/  BPT.TRAP 0x1 ;  /* 0x000000040000795c */ /* 0x000fe20000300000 */
.L_x_23:
[----:B------:R-:W3:Y:S01]  /*1980*/  S2UR UR8, SR_CgaCtaId ;  /* 0x00000000000879c3 */ /* 0x000ee20000008800 */
[----:B------:R-:W-:Y:S01]  /*1990*/  UMOV UR7, 0x400 ;  /* 0x0000040000077882 */ /* 0x000fe20000000000 */
[----:B01----:R-:W-:Y:S01]  /*19a0*/  IMAD.U32 R5, RZ, RZ, UR6 ;  /* 0x00000006ff057e24 */ /* 0x003fe2000f8e00ff */
[----:B------:R-:W-:Y:S01]  /*19b0*/  SHF.L.U32 R4, R7, 0x1f, RZ ;  /* 0x0000001f07047819 */ /* 0x000fe200000006ff */
[----:B---3--:R-:W-:-:S06]  /*19c0*/  ULEA UR7, UR8, UR7, 0x18 ;  /* 0x0000000708077291 */ /* 0x008fcc000f8ec03f */
[----:B------:R-:W-:-:S04]  /*19d0*/  IMAD.U32 R6, RZ, RZ, UR7 ;  /* 0x00000007ff067e24 */ /* 0x000fc8000f8e00ff */
[----:B------:R-:W-:-:S04]  /*19e0*/  IMAD R5, R5, 0x8, R6 ;  /* 0x0000000805057824 */ /* 0x000fc800078e0206 */
[----:B------:R0:W1:Y:S01]  /*19f0*/  SYNCS.PHASECHK.TRANS64.TRYWAIT P1, [R5+URZ], R4 ;  /* 0x00000004050075a7 */ /* 0x000062000802017f */
[----:B------:R-:W-:Y:S05]  /*1a00*/  @!P0 BRA `(.L_x_24) ;  /* 0x0000000000048947 */ /* 0x000fea0003800000 */
[----:B------:R-:W-:Y:S01]  /*1a10*/  BPT.TRAP 0x1 ;  /* 0x000000040000795c */ /* 0x000fe20000300000 */
.L_x_24:
[----:B-1----:R-:W-:Y:S05]  /*1a20*/  @P1 BRA `(.L_x_25) ;  /* 0x0000000000081947 */ /* 0x002fea0003800000 */
[----:B------:R-:W1:Y:S02]  /*1a30*/  SYNCS.PHASECHK.TRANS64.TRYWAIT P1, [R5+URZ], R4 ;  /* 0x00000004050075a7 */ /* 0x000e64000802017f */
[----:B-1----:R-:W-:Y:S05]  /*1a40*/  @!P1 BRA `(.L_x_26) ;  /* 0x000000a400c49947 */ /* 0x002fea0003800000 */
.L_x_25:
[----:B------:R-:W-:Y:S01]  /*1a50*/  ULEA UR7, UR6, UR4, 0xb ;  /* 0x0000000406077291 */ /* 0x000fe2000f8e583f */
[----:B------:R-:W-:Y:S01]  /*1a60*/  WARPGROUP.ARRIVE ;  /* 0x00000000000079c5 */ /* 0x000fe20000000000 */
[----:B------:R-:W-:Y:S01]  /*1a70*/  ULEA UR12, UR6, UR5, 0xa ;  /* 0x00000005060c7291 */ /* 0x000fe2000f8e503f */
[----:B------:R-:W-:Y:S01]  /*1a80*/  UMOV UR9, 0x40000040 ;  /* 0x4000004000097882 */ /* 0x000fe20000000000 */
[----:B------:R-:W-:-:S03]  /*1a90*/  UMOV UR11, 0x40000040 ;  /* 0x40000040000b7882 */ /* 0x000fc60000000000 */
[----:B------:R-:W-:Y:S02]  /*1aa0*/  UMOV UR8, UR7 ;  /* 0x0000000700087c82 */ /* 0x000fe40008000000 */
[----:B------:R-:W-:Y:S02]  /*1ab0*/  UMOV UR10, UR12 ;  /* 0x0000000c000a7c82 */ /* 0x000fe40008000000 */
        /* <DEDUP_REMOVED lines=44> */
[----:B------:R-:W-:Y:S01]  /*1d80*/  BPT.TRAP 0x1 ;  /* 0x000000040000795c */ /* 0x000fe20000300000 */
.L_x_27:
[----:B------:R-:W-:-:S13]  /*1d90*/  ISETP.NE.AND P1, PT, R22, RZ, PT ;  /* 0x000000ff1600720c */ /* 0x000fda0003f25270 */
[----:B01----:R-:W-:-:S04]  /*1da0*/  @P1 IMAD R4, R3, 0x8, R6 ;  /* 0x0000000803041824 */ /* 0x003fc800078e0206 */
[----:B------:R-:W-:-:S05]  /*1db0*/  @P1 VIADD R5, R4, 0x18 ;  /* 0x0000001804051836 */ /* 0x000fca0000000000 */
[----:B------:R-:W-:-:S04]  /*1dc0*/  @P1 PRMT R5, R152, 0x654, R5 ;  /* 0x0000065498051816 */ /* 0x000fc80000000005 */
[----:B------:R0:W-:Y:S01]  /*1dd0*/  @P1 SYNCS.ARRIVE.TRANS64.RED.A1T0 RZ, [R5+URZ], RZ ;  /* 0x000000ff05ff19a7 */ /* 0x0001e2000810043f */
[----:B------:R-:W-:-:S13]  /*1de0*/  ISETP.GT.U32.AND P1, PT, R19, 0x1, PT ;  /* 0x000000011300780c */ /* 0x000fda0003f24070 */
[----:B0-----:R-:W-:Y:S05]  /*1df0*/  @P1 BRA `(.L_x_28) ;  /* 0x0000000000041947 */ /* 0x001fea0003800000 */
[----:B------:R-:W-:Y:S01]  /*1e00*/  BPT.TRAP 0x1 ;  /* 0x000000040000795c */ /* 0x000fe20000300000 */
.L_x_28:
[----:B------:R-:W-:Y:S01]  /*1e10*/  UIADD3 UR6, UR6, 0x1, URZ ;  /* 0x0000000106067890 */ /* 0x000fe2000fffe03f */
[C---:B------:R-:W-:Y:S01]  /*1e20*/  ISETP.GT.AND P2, PT, R0.reuse, 0x1, PT ;  /* 0x000000010000780c */ /* 0x040fe20003f44270 */
[----:B------:R-:W-:Y:S02]  /*1e30*/  VIADD R3, R3, 0x1 ;  /* 0x0000000103037836 */ /* 0x000fe40000000000 */
[----:B------:R-:W-:Y:S01]  /*1e40*/  UISETP.NE.AND UP0, UPT, UR6, 0x3, UPT ;  /* 0x000000030600788c */ /* 0x000fe2000bf05270 */
[----:B------:R-:W-:Y:S02]  /*1e50*/  VIADD R0, R0, 0xffffffff ;  /* 0xffffffff00007836 */ /* 0x000fe40000000000 */
[C---:B------:R-:W-:Y:S01]  /*1e60*/  ISETP.NE.AND P1, PT, R3.reuse, 0x3, PT ;  /* 0x000000030300780c */ /* 0x040fe20003f25270 */
[----:B------:R-:W-:Y:S02]  /*1e70*/  USEL UR7, URZ, 0x1, UP0 ;  /* 0x000000013f077887 */ /* 0x000fe40008000000 */
[----:B------:R-:W-:Y:S01]  /*1e80*/  USEL UR6, UR6, URZ, UP0 ;  /* 0x0000003f06067287 */ /* 0x000fe20008000000 */
[----:B------:R-:W-:-:S03]  /*1e90*/  SEL R3, R3, RZ, P1 ;  /* 0x000000ff03037207 */ /* 0x000fc60000800000 */
[----:B------:R-:W-:Y:S01]  /*1ea0*/  LOP3.LUT R7, R7, UR7, RZ, 0x3c, !PT ;  /* 0x0000000707077c12 */ /* 0x000fe2000f8e3cff */
[----:B------:R-:W-:Y:S07]  /*1eb0*/  @P2 BRA `(.L_x_29) ;  /* 0xfffffff800a82947 */ /* 0x000fee000383ffff */
.L_x_22:
[----:B------:R-:W3:Y:S02]  /*1ec0*/  LDC R0, c[0x0][0x28c] ;  /* 0x0000a300ff007b82 */ /* 0x000ee40000000800 */
[----:B---3--:R-:W-:-:S13]  /*1ed0*/  ISETP.GE.AND P1, PT, R0, 0x1, PT ;  /* 0x000000010000780c */ /* 0x008fda0003f26270 */
[----:B------:R-:W-:Y:S05]  /*1ee0*/  @!P1 BRA `(.L_x_30) ;  /* 0x0000000000509947 */ /* 0x000fea0003800000 */
[----:B------:R-:W-:Y:S05]  /*1ef0*/  @!P0 BRA `(.L_x_31) ;  /* 0x0000000000048947 */ /* 0x000fea0003800000 */
[----:B------:R-:W-:Y:S01]  /*1f00*/  BPT.TRAP 0x1 ;  /* 0x000000040000795c */ /* 0x000fe20000300000 */
.L_x_31:
[----:B------:R-:W-:Y:S01]  /*1f10*/  ISETP.NE.AND P0, PT, R22, RZ, PT ;  /* 0x000000ff1600720c */ /* 0x000fe20003f05270 */
[----:B------:R-:W-:Y:S01]  /*1f20*/  BSSY B0, `(.L_x_32) ;  /* 0x000000e000007945 */ /* 0x000fe20003800000 */
[----:B------:R-:W-:-:S11]  /*1f30*/  ISETP.GT.U32.AND P1, PT, R19, 0x1, PT ;  /* 0x000000011300780c */ /* 0x000fd60003f24070 */
[----:B------:R-:W-:Y:S05]  /*1f40*/  @!P0 BRA `(.L_x_33) ;  /* 0x00000000002c8947 */ /* 0x000fea0003800000 */
[----:B------:R-:W-:-:S04]  /*1f50*/  UISETP.LT.AND UP0, UPT, UR40, 0x1, UPT ;  /* 0x000000012800788c */ /* 0x000fc8000bf01270 */
[----:B------:R-:W-:-:S04]  /*1f60*/  USEL UR6, UR40, 0x1, UP0 ;  /* 0x0000000128067887 */ /* 0x000fc80008000000 */
[----:B------:R-:W-:-:S04]  /*1f70*/  UIADD3 UR6, UR39, UR40, -UR6 ;  /* 0x0000002827067290 */ /* 0x000fc8000fffe806 */
[----:B------:R-:W-:-:S04]  /*1f80*/  UIMAD.WIDE.U32 UR4, UR6, -0x55555555, URZ ;  /* 0xaaaaaaab060478a5 */ /* 0x000fc8000f8e003f */
[----:B------:R-:W-:-:S04]  /*1f90*/  USHF.R.U32.HI UR4, URZ, 0x1, UR5 ;  /* 0x000000013f047899 */ /* 0x000fc80008011605 */
[----:B------:R-:W-:-:S06]  /*1fa0*/  UIMAD UR6, UR4, -0x3, UR6 ;  /* 0xfffffffd040678a4 */ /* 0x000fcc000f8e0206 */
[----:B------:R-:W-:-:S04]  /*1fb0*/  IMAD.U32 R3, RZ, RZ, UR6 ;  /* 0x00000006ff037e24 */ /* 0x000fc8000f8e00ff */
[----:B------:R-:W-:-:S04]  /*1fc0*/  IMAD R0, R3, 0x8, R6 ;  /* 0x0000000803007824 */ /* 0x000fc800078e0206 */
[----:B------:R-:W-:-:S05]  /*1fd0*/  VIADD R3, R0, 0x18 ;  /* 0x0000001800037836 */ /* 0x000fca0000000000 */
[----:B------:R-:W-:-:S04]  /*1fe0*/  PRMT R3, R152, 0x654, R3 ;  /* 0x0000065498037816 */ /* 0x000fc80000000003 */
[----:B------:R3:W-:Y:S03]  /*1ff0*/  SYNCS.ARRIVE.TRANS64.RED.A1T0 RZ, [R3+URZ], RZ ;  /* 0x000000ff03ff79a7 */ /* 0x0007e6000810043f */
.L_x_33:
[----:B------:R-:W-:Y:S05]  /*2000*/  BSYNC B0 ;  /* 0x0000000000007941 */ /* 0x000fea0003800000 */
.L_x_32:
[----:B------:R-:W-:Y:S05]  /*2010*/  @P1 BRA `(.L_x_30) ;  /* 0x0000000000041947 */ /* 0x000fea0003800000 */
[----:B------:R-:W-:Y:S01]  /*2020*/  BPT.TRAP 0x1 ;  /* 0x000000040000795c */ /* 0x000fe20000300000 */
.L_x_30:
[----:B------:R-:W4:Y:S01]  /*2030*/  LDC R6, c[0x0][0x288] ;  /* 0x0000a200ff067b82 */ /* 0x000f220000000800 */
[--C-:B------:R-:W-:Y:S01]  /*2040*/  SHF.R.U32.HI R0, RZ, 0x2, R18.reuse ;  /* 0x00000002ff007819 */ /* 0x100fe20000011612 */
[----:B------:R-:W-:Y:S01]  /*2050*/  IMAD.SHL.U32 R13, R154, 0x80, RZ ;  /* 0x000000809a0d7824 */ /* 0x000fe200078e00ff */
[----:B01----:R-:W-:Y:S01]  /*2060*/  SHF.R.U32.HI R5, RZ, 0x7, R18 ;  /* 0x00000007ff057819 */ /* 0x003fe20000011612 */
[----:B------:R-:W-:Y:S01]  /*2070*/  UIADD3 UR39, UR40, UR39, URZ ;  /* 0x0000002728277290 */ /* 0x000fe2000fffe03f */
[----:B------:R-:W-:Y:S01]  /*2080*/  LOP3.LUT R4, R18, 0x60, RZ, 0xc0, !PT ;  /* 0x0000006012047812 */ /* 0x000fe200078ec0ff */
[----:B------:R-:W-:Y:S01]  /*2090*/  ULDC UR7, c[0x0][0x284] ;  /* 0x0000a10000077ab9 */ /* 0x000fe20000000800 */
[----:B---3--:R-:W-:Y:S01]  /*20a0*/  LOP3.LUT R3, R0, 0x7, RZ, 0xc0, !PT ;  /* 0x0000000700037812 */ /* 0x008fe200078ec0ff */
[----:B------:R-:W-:Y:S01]  /*20b0*/  UISETP.GT.U32.AND UP0, UPT, UR39, 0x2, UPT ;  /* 0x000000022700788c */ /* 0x000fe2000bf04070 */
[----:B------:R-:W-:Y:S01]  /*20c0*/  LOP3.LUT R0, R5, 0x1, RZ, 0xc0, !PT ;  /* 0x0000000105007812 */ /* 0x000fe200078ec0ff */
[----:B------:R-:W-:Y:S01]  /*20d0*/  UISETP.GE.U32.AND UP1, UPT, UR40, 0x3, UPT ;  /* 0x000000032800788c */ /* 0x000fe2000bf26070 */
[----:B------:R-:W-:Y:S01]  /*20e0*/  SHF.R.U32.HI R10, RZ, 0x1, R4 ;  /* 0x00000001ff0a7819 */ /* 0x000fe20000011604 */
[----:B------:R-:W-:Y:S01]  /*20f0*/  UISETP.LT.U32.AND UP0, UPT, UR40, 0x3, UP0 ;  /* 0x000000032800788c */ /* 0x000fe20008701070 */
[----:B------:R-:W-:Y:S01]  /*2100*/  LOP3.LUT R4, R18, 0x3, RZ, 0xc0, !PT ;  /* 0x0000000312047812 */ /* 0x000fe200078ec0ff */
[----:B------:R-:W-:Y:S01]  /*2110*/  IMAD.SHL.U32 R8, R0, 0x40, RZ ;  /* 0x0000004000087824 */ /* 0x000fe200078e00ff */
[----:B------:R-:W-:Y:S01]  /*2120*/  IADD3 R5, RZ, -R10, -R3 ;  /* 0x8000000aff057210 */ /* 0x000fe20007ffe803 */
[----:B------:R-:W-:Y:S01]  /*2130*/  ULDC.64 UR8, c[0x0][0x5d0] ;  /* 0x0001740000087ab9 */ /* 0x000fe20000000a00 */
[----:B------:R-:W-:Y:S01]  /*2140*/  SHF.R.S32.HI R21, RZ, 0x1f, R23 ;  /* 0x0000001fff157819 */ /* 0x000fe20000011417 */
[----:B------:R-:W-:Y:S01]  /*2150*/  UIMAD.WIDE.U32 UR4, UR39, -0x55555555, URZ ;  /* 0xaaaaaaab270478a5 */ /* 0x000fe2000f8e003f */
[----:B--2---:R-:W-:Y:S01]  /*2160*/  LOP3.LUT R157, R8, 0x40, R3, 0xe2, !PT ;  /* 0x00000040089d7812 */ /* 0x004fe200078ee203 */
[----:B------:R-:W-:Y:S01]  /*2170*/  IMAD R3, R0, -0x40, R5 ;  /* 0xffffffc000037824 */ /* 0x000fe200078e0205 */
[----:B------:R-:W-:Y:S01]  /*2180*/  USEL UR6, URZ, 0x1, !UP0 ;  /* 0x000000013f067887 */ /* 0x000fe2000c000000 */
[----:B------:R-:W-:Y:S01]  /*2190*/  IMAD.SHL.U32 R0, R153, 0x100, RZ ;  /* 0x0000010099007824 */ /* 0x000fe200078e00ff */
[----:B------:R-:W-:Y:S01]  /*21a0*/  USHF.R.U32.HI UR4, URZ, 0x1, UR5 ;  /* 0x000000013f047899 */ /* 0x000fe20008011605 */
[----:B----4-:R-:W-:Y:S01]  /*21b0*/  IMAD R12, R4, -0x2, R6 ;  /* 0xfffffffe040c7824 */ /* 0x010fe200078e0206 */
[----:B------:R-:W-:Y:S01]  /*21c0*/  ISETP.GE.AND P0, PT, R13, R6, PT ;  /* 0x000000060d00720c */ /* 0x000fe20003f06270 */
[----:B------:R-:W-:Y:S01]  /*21d0*/  IMAD.SHL.U32 R6, R18, 0x2, RZ ;  /* 0x0000000212067824 */ /* 0x000fe200078e00ff */
[----:B------:R-:W-:Y:S01]  /*21e0*/  ULOP3.LUT UR38, UR38, UR6, URZ, 0x3c, !UPT ;  /* 0x0000000626267292 */ /* 0x000fe2000f8e3c3f */
[----:B------:R-:W-:Y:S01]  /*21f0*/  IMAD R4, R21, UR8, RZ ;  /* 0x0000000815047c24 */ /* 0x000fe2000f8e02ff */
[C---:B------:R-:W-:Y:S01]  /*2200*/  ISETP.GE.OR P0, PT, R0.reuse, UR7, P0 ;  /* 0x0000000700007c0c */ /* 0x040fe20008706670 */
[----:B------:R-:W-:Y:S01]  /*2210*/  IMAD.WIDE R8, R153, 0x100, RZ ;  /* 0x0000010099087825 */ /* 0x000fe200078e02ff */
[----:B------:R-:W-:Y:S01]  /*2220*/  LOP3.LUT R6, R13, 0x6, R6, 0xf8, !PT ;  /* 0x000000060d067812 */ /* 0x000fe200078ef806 */
[----:B------:R-:W-:Y:S01]  /*2230*/  UIMAD UR39, UR4, -0x3, UR39 ;  /* 0xfffffffd042778a4 */ /* 0x000fe2000f8e0227 */
[----:B------:R-:W-:Y:S01]  /*2240*/  IADD3 R3, -R0, UR7, R3 ;  /* 0x0000000700037c10 */ /* 0x000fe2000fffe103 */
[----:B------:R-:W-:Y:S01]  /*2250*/  IMAD R11, R23, UR9, R4 ;  /* 0x00000009170b7c24 */ /* 0x000fe2000f8e0204 */
[----:B------:R-:W-:Y:S01]  /*2260*/  SHF.R.S32.HI R7, RZ, 0x1f, R6 ;  /* 0x0000001fff077819 */ /* 0x000fe20000011406 */
[----:B------:R-:W-:Y:S01]  /*2270*/  @UP1 ULOP3.LUT UR38, UR38, 0x1, UR4, 0x78, !UPT ;  /* 0x0000000126261892 */ /* 0x000fe2000f8e7804 */
[----:B------:R-:W-:Y:S01]  /*2280*/  LOP3.LUT R157, R8, R157, R10, 0xfe, !PT ;  /* 0x0000009d089d7212 */ /* 0x000fe200078efe0a */
[----:B------:R-:W-:-:S02]  /*2290*/  IMAD.IADD R0, R12, 0x1, -R13 ;  /* 0x000000010c007824 */ /* 0x000fc400078e0a0d */
[----:B------:R-:W-:-:S04]  /*22a0*/  IMAD.WIDE.U32 R4, R23, UR8, R6 ;  /* 0x0000000817047c25 */ /* 0x000fc8000f8e0006 */
[----:B------:R-:W-:Y:S02]  /*22b0*/  IMAD.IADD R11, R5, 0x1, R11 ;  /* 0x00000001050b7824 */ /* 0x000fe400078e020b */
[----:B------:R-:W-:Y:S02]  /*22c0*/  IMAD.MOV.U32 R153, RZ, RZ, -0x1 ;  /* 0xffffffffff997424 */ /* 0x000fe400078e00ff */
[----:B------:R-:W-:Y:S01]  /*22d0*/  IMAD.MOV.U32 R10, RZ, RZ, R4 ;  /* 0x000000ffff0a7224 */ /* 0x000fe200078e0004 */
[----:B------:R-:W-:Y:S06]  /*22e0*/  @P0 BRA `(.L_x_34) ;  /* 0x0000008000600947 */ /* 0x000fec0003800000 */
[----:B------:R-:W0:Y:S01]  /*22f0*/  LDC.64 R4, c[0x0][0x5c8] ;  /* 0x00017200ff047b82 */ /* 0x000e220000000a00 */
[----:B-----5:R-:W-:Y:S01]  /*2300*/  FSETP.NEU.AND P0, PT, R156, RZ, PT ;  /* 0x000000ff9c00720b */ /* 0x020fe20003f0d000 */
[----:B------:R-:W-:Y:S01]  /*2310*/  BSSY B0, `(.L_x_34) ;  /* 0x0000815000007945 */ /* 0x000fe20003800000 */
[----:B------:R-:W-:-:S04]  /*2320*/  ISETP.GT.AND P3, PT, R3, RZ, PT ;  /* 0x000000ff0300720c */ /* 0x000fc80003f64270 */
[----:B------:R-:W-:Y:S01]  /*2330*/  ISETP.GT.AND P2, PT, R0, RZ, P3 ;  /* 0x000000ff0000720c */ /* 0x000fe20001f44270 */
[-C--:B0-----:R-:W-:Y:S02]  /*2340*/  IMAD R12, R9, R4.reuse, RZ ;  /* 0x00000004090c7224 */ /* 0x081fe400078e02ff */
[----:B------:R-:W-:-:S04]  /*2350*/  IMAD.WIDE.U32 R170, R157, R4, R10 ;  /* 0x000000049daa7225 */ /* 0x000fc800078e000a */
[----:B------:R-:W-:-:S04]  /*2360*/  IMAD R11, R157, R5, R12 ;  /* 0x000000059d0b7224 */ /* 0x000fc800078e020c */
[----:B------:R-:W-:Y:S01]  /*2370*/  IMAD.IADD R173, R171, 0x1, R11 ;  /* 0x00000001abad7824 */ /* 0x000fe200078e020b */
[----:B------:R-:W-:Y:S06]  /*2380*/  @!P0 BRA `(.L_x_35) ;  /* 0x0000005c00108947 */ /* 0x000fec0003800000 */
[----:B------:R-:W0:Y:S01]  /*2390*/  LDC.64 R12, c[0x0][0x5b8] ;  /* 0x00016e00ff0c7b82 */ /* 0x000e220000000a00 */
[----:B------:R-:W-:-:S07]  /*23a0*/  ULDC.64 UR4, c[0x0][0x5c0] ;  /* 0x0001700000047ab9 */ /* 0x000fce0000000a00 */
[----:B------:R-:W1:Y:S08]  /*23b0*/  LDC.64 R14, c[0x0][0x5b0] ;  /* 0x00016c00ff0e7b82 */ /* 0x000e700000000a00 */
[----:B------:R-:W2:Y:S01]  /*23c0*/  LDC.64 R10, c[0x0][0x5a8] ;  /* 0x00016a00ff0a7b82 */ /* 0x000ea20000000a00 */
[----:B0-----:R-:W-:-:S04]  /*23d0*/  IMAD R20, R21, R12, RZ ;  /* 0x0000000c15147224 */ /* 0x001fc800078e02ff */
[C---:B------:R-:W-:Y:S02]  /*23e0*/  IMAD R13, R23.reuse, R13, R20 ;  /* 0x0000000d170d7224 */ /* 0x040fe400078e0214 */
[----:B------:R-:W-:-:S04]  /*23f0*/  IMAD.WIDE.U32 R20, R23, R12, R6 ;  /* 0x0000000c17147225 */ /* 0x000fc800078e0006 */
[-C--:B-1----:R-:W-:Y:S02]  /*2400*/  IMAD R154, R9, R14.reuse, RZ ;  /* 0x0000000e099a7224 */ /* 0x082fe400078e02ff */
[----:B------:R-:W-:Y:S02]  /*2410*/  IMAD.IADD R159, R21, 0x1, R13 ;  /* 0x00000001159f7824 */ /* 0x000fe400078e020d */
[----:B------:R-:W-:Y:S02]  /*2420*/  IMAD.MOV.U32 R158, RZ, RZ, R20 ;  /* 0x000000ffff9e7224 */ /* 0x000fe400078e0014 */
[C---:B------:R-:W-:Y:S02]  /*2430*/  IMAD R171, R157.reuse, R15, R154 ;  /* 0x0000000f9dab7224 */ /* 0x040fe400078e029a */
[----:B------:R-:W-:-:S04]  /*2440*/  IMAD.WIDE.U32 R160, R157, R14, R158 ;  /* 0x0000000e9da07225 */ /* 0x000fc800078e009e */
[----:B------:R-:W-:Y:S01]  /*2450*/  IMAD.IADD R154, R161, 0x1, R171 ;  /* 0x00000001a19a7824 */ /* 0x000fe200078e02ab */
[----:B--2---:R-:W-:-:S04]  /*2460*/  LEA R162, P0, R160, R10, 0x2 ;  /* 0x0000000aa0a27211 */ /* 0x004fc800078010ff */
[----:B------:R-:W-:-:S05]  /*2470*/  LEA.HI.X R163, R160, R11, R154, 0x2, P0 ;  /* 0x0000000ba0a37211 */ /* 0x000fca00000f149a */
[----:B------:R0:W2:Y:S01]  /*2480*/  @P2 LDG.E.LTC128B R154, desc[UR36][R162.64] ;  /* 0x00000024a29a2981 */ /* 0x0000a2000c1e1920 */
[----:B------:R-:W-:Y:S01]  /*2490*/  LEA R160, P0, R170, UR4, 0x2 ;  /* 0x00000004aaa07c11 */ /* 0x000fe2000f8010ff */
[----:B------:R-:W-:Y:S01]  /*24a0*/  IMAD.WIDE.U32 R164, R157, R14, R6 ;  /* 0x0000000e9da47225 */ /* 0x000fe200078e0006 */
[----:B------:R-:W-:Y:S01]  /*24b0*/  ISETP.GT.AND P1, PT, R0, 0x1, P3 ;  /* 0x000000010000780c */ /* 0x000fe20001f24270 */
[----:B------:R-:W-:Y:S02]  /*24c0*/  BSSY B1, `(.L_x_36) ;  /* 0x0000011000017945 */ /* 0x000fe40003800000 */
[----:B------:R-:W-:Y:S02]  /*24d0*/  IMAD.IADD R165, R171, 0x1, R165 ;  /* 0x00000001aba57824 */ /* 0x000fe400078e02a5 */
[----:B------:R-:W-:Y:S01]  /*24e0*/  IMAD.WIDE.U32 R166, R23, R12, R164 ;  /* 0x0000000c17a67225 */ /* 0x000fe200078e00a4 */
[----:B0-----:R-:W-:-:S03]  /*24f0*/  SHF.L.U64.HI R163, R14, 0x3, R15 ;  /* 0x000000030ea37819 */ /* 0x001fc6000001020f */
[----:B------:R-:W-:Y:S01]  /*2500*/  IMAD.SHL.U32 R162, R14, 0x8, RZ ;  /* 0x000000080ea27824 */ /* 0x000fe200078e00ff */
[----:B--2---:R-:W-:-:S05]  /*2510*/  LOP3.LUT R161, R154, 0xffffe000, RZ, 0xc0, !PT ;  /* 0xffffe0009aa17812 */ /* 0x004fca00078ec0ff */
[----:B------:R-:W-:Y:S01]  /*2520*/  FMUL R169, R161, R156 ;  /* 0x0000009ca1a97220 */ /* 0x000fe20000400000 */
[----:B------:R-:W-:Y:S01]  /*2530*/  LEA.HI.X R161, R170, UR5, R173, 0x2, P0 ;  /* 0x00000005aaa17c11 */ /* 0x000fe200080f14ad */
[----:B------:R-:W-:Y:S01]  /*2540*/  IMAD.WIDE.U32 R172, R157, R14, R162 ;  /* 0x0000000e9dac7225 */ /* 0x000fe200078e00a2 */
[----:B------:R-:W-:-:S03]  /*2550*/  LEA R164, P0, R166, R10, 0x2 ;  /* 0x0000000aa6a47211 */ /* 0x000fc600078010ff */
[----:B------:R-:W-:Y:S01]  /*2560*/  FFMA R169, R88, R155, R169 ;  /* 0x0000009b58a97223 */ /* 0x000fe200000000a9 */
[----:B------:R-:W-:-:S04]  /*2570*/  IMAD.IADD R88, R13, 0x1, R167 ;  /* 0x000000010d587824 */ /* 0x000fc800078e02a7 */
[----:B------:R-:W-:Y:S02]  /*2580*/  F2FP.TF32.F32.PACK_B R169, R169 ;  /* 0x000000a9ffa9723e */ /* 0x000fe400024050ff */
[----:B------:R-:W-:-:S03]  /*2590*/  LEA.HI.X R165, R166, R11, R88, 0x2, P0 ;  /* 0x0000000ba6a57211 */ /* 0x000fc600000f1458 */
[----:B------:R0:W-:Y:S01]  /*25a0*/  @P2 STG.E desc[UR36][R160.64], R169 ;  /* 0x000000a9a0002986 */ /* 0x0001e2000c101924 */
[----:B------:R-:W-:Y:S05]  /*25b0*/  @!P1 BRA `(.L_x_37) ;  /* 0x0000000000049947 */ /* 0x000fea0003800000 */
[----:B------:R1:W5:Y:S02]  /*25c0*/  LDG.E.LTC128B R154, desc[UR36][R164.64+0x4] ;  /* 0x00000424a49a7981 */ /* 0x000364000c1e1920 */
.L_x_37:
[----:B------:R-:W-:Y:S05]  /*25d0*/  BSYNC B1 ;  /* 0x0000000000017941 */ /* 0x000fea0003800000 */
.L_x_36:
[----:B-----5:R-:W-:Y:S01]  /*25e0*/  LOP3.LUT R167, R154, 0xffffe000, RZ, 0xc0, !PT ;  /* 0xffffe0009aa77812 */ /* 0x020fe200078ec0ff */
[----:B------:R-:W-:Y:S01]  /*25f0*/  IMAD.IADD R171, R171, 0x1, R173 ;  /* 0x00000001abab7824 */ /* 0x000fe200078e02ad */
[----:B------:R-:W-:Y:S02]  /*2600*/  ISETP.GT.AND P0, PT, R3, 0x8, PT ;  /* 0x000000080300780c */ /* 0x000fe40003f04270 */
[----:B------:R-:W-:Y:S01]  /*2610*/  IADD3 R166, P4, R20, R172, RZ ;  /* 0x000000ac14a67210 */ /* 0x000fe20007f9e0ff */
[----:B------:R-:W-:Y:S01]  /*2620*/  FMUL R88, R167, R156 ;  /* 0x0000009ca7587220 */ /* 0x000fe20000400000 */
[----:B------:R-:W-:-:S03]  /*2630*/  ISETP.GT.AND P2, PT, R0, RZ, P0 ;  /* 0x000000ff0000720c */ /* 0x000fc60000744270 */
[----:B------:R-:W-:Y:S01]  /*2640*/  FFMA R175, R89, R155, R88 ;  /* 0x0000009b59af7223 */ /* 0x000fe20000000058 */
[----:B------:R-:W-:Y:S01]  /*2650*/  IMAD.X R167, R171, 0x1, R159, P4 ;  /* 0x00000001aba77824 */ /* 0x000fe200020e069f */
[----:B------:R-:W-:-:S03]  /*2660*/  LEA R88, P4, R166, R10, 0x2 ;  /* 0x0000000aa6587211 */ /* 0x000fc600078810ff */
[----:B------:R-:W-:Y:S02]  /*2670*/  F2FP.TF32.F32.PACK_B R175, R175 ;  /* 0x000000afffaf723e */ /* 0x000fe400024050ff */
[----:B------:R-:W-:-:S03]  /*2680*/  LEA.HI.X R89, R166, R11, R167, 0x2, P4 ;  /* 0x0000000ba6597211 */ /* 0x000fc600020f14a7 */
[----:B------:R2:W-:Y:S04]  /*2690*/  @P1 STG.E desc[UR36][R160.64+0x4], R175 ;  /* 0x000004afa0001986 */ /* 0x0005e8000c101924 */
[----:B------:R3:W0:Y:S01]  /*26a0*/  @P2 LDG.E.LTC128B R154, desc[UR36][R88.64] ;  /* 0x00000024589a2981 */ /* 0x000622000c1e1920 */
[----:B------:R-:W-:Y:S01]  /*26b0*/  IMAD.SHL.U32 R167, R4, 0x20, RZ ;  /* 0x0000002004a77824 */ /* 0x000fe200078e00ff */
[----:B------:R-:W-:Y:S01]  /*26c0*/  IADD3 R172, P1, R6, R172, RZ ;  /* 0x000000ac06ac7210 */ /* 0x000fe20007f3e0ff */
[----:B------:R-:W-:Y:S03]  /*26d0*/  BSSY B1, `(.L_x_38) ;  /* 0x0000011000017945 */ /* 0x000fe60003800000 */
[----:B------:R-:W-:Y:S01]  /*26e0*/  IADD3 R170, P4, R167, R160, RZ ;  /* 0x000000a0a7aa7210 */ /* 0x000fe20007f9e0ff */
[----:B------:R-:W-:Y:S01]  /*26f0*/  IMAD.X R173, R7, 0x1, R171, P1 ;  /* 0x0000000107ad7824 */ /* 0x000fe200008e06ab */
[----:B------:R-:W-:Y:S01]  /*2700*/  ISETP.GT.AND P1, PT, R0, 0x1, P0 ;  /* 0x000000010000780c */ /* 0x000fe20000724270 */
[----:B------:R-:W-:-:S03]  /*2710*/  IMAD.WIDE.U32 R172, R23, R12, R172 ;  /* 0x0000000c17ac7225 */ /* 0x000fc600078e00ac */
[----:B---3--:R-:W-:Y:S02]  /*2720*/  LEA R88, P5, R172, R10, 0x2 ;  /* 0x0000000aac587211 */ /* 0x008fe400078a10ff */
[----:B0-----:R-:W-:-:S05]  /*2730*/  LOP3.LUT R169, R154, 0xffffe000, RZ, 0xc0, !PT ;  /* 0xffffe0009aa97812 */ /* 0x001fca00078ec0ff */
[----:B------:R-:W-:-:S04]  /*2740*/  FMUL R169, R169, R156 ;  /* 0x0000009ca9a97220 */ /* 0x000fc80000400000 */
[----:B------:R-:W-:Y:S01]  /*2750*/  FFMA R177, R90, R155, R169 ;  /* 0x0000009b5ab17223 */ /* 0x000fe200000000a9 */
[----:B------:R-:W-:Y:S01]  /*2760*/  SHF.L.U64.HI R169, R4, 0x5, R5 ;  /* 0x0000000504a97819 */ /* 0x000fe20000010205 */
[----:B------:R-:W-:-:S03]  /*2770*/  IMAD.IADD R90, R13, 0x1, R173 ;  /* 0x000000010d5a7824 */ /* 0x000fc600078e02ad */
[----:B------:R-:W-:Y:S01]  /*2780*/  F2FP.TF32.F32.PACK_B R177, R177 ;  /* 0x000000b1ffb1723e */ /* 0x000fe200024050ff */
[----:B------:R-:W-:Y:S01]  /*2790*/  IMAD.X R171, R169, 0x1, R161, P4 ;  /* 0x00000001a9ab7824 */ /* 0x000fe200020e06a1 */
[----:B------:R-:W-:-:S04]  /*27a0*/  LEA.HI.X R89, R172, R11, R90, 0x2, P5 ;  /* 0x0000000bac597211 */ /* 0x000fc800028f145a */
[----:B------:R2:W-:Y:S01]  /*27b0*/  @P2 STG.E desc[UR36][R170.64], R177 ;  /* 0x000000b1aa002986 */ /* 0x0005e2000c101924 */
[----:B------:R-:W-:Y:S05]  /*27c0*/  @!P1 BRA `(.L_x_39) ;  /* 0x0000000000049947 */ /* 0x000fea0003800000 */
[----:B------:R0:W5:Y:S02]  /*27d0*/  LDG.E.LTC128B R154, desc[UR36][R88.64+0x4] ;  /* 0x00000424589a7981 */ /* 0x000164000c1e1920 */
.L_x_39:
[----:B------:R-:W-:Y:S05]  /*27e0*/  BSYNC B1 ;  /* 0x0000000000017941 */ /* 0x000fea0003800000 */
.L_x_38:
[----:B-----5:R-:W-:Y:S01]  /*27f0*/  LOP3.LUT R173, R154, 0xffffe000, RZ, 0xc0, !PT ;  /* 0xffffe0009aad7812 */ /* 0x020fe200078ec0ff */
[----:B------:R-:W-:Y:S01]  /*2800*/  BSSY B1, `(.L_x_40) ;  /* 0x000000a000017945 */ /* 0x000fe20003800000 */
[----:B------:R-:W-:-:S03]  /*2810*/  ISETP.GT.AND P2, PT, R0, 0x8, P3 ;  /* 0x000000080000780c */ /* 0x000fc60001f44270 */
[----:B------:R-:W-:-:S04]  /*2820*/  FMUL R90, R173, R156 ;  /* 0x0000009cad5a7220 */ /* 0x000fc80000400000 */
[----:B------:R-:W-:Y:S01]  /*2830*/  FFMA R173, R91, R155, R90 ;  /* 0x0000009b5bad7223 */ /* 0x000fe2000000005a */
[----:B------:R-:W-:Y:S02]  /*2840*/  @P1 IMAD.MOV.U32 R90, RZ, RZ, R170 ;  /* 0x000000ffff5a1224 */ /* 0x000fe400078e00aa */
[----:B------:R-:W-:Y:S02]  /*2850*/  @P1 IMAD.MOV.U32 R91, RZ, RZ, R171 ;  /* 0x000000ffff5b1224 */ /* 0x000fe400078e00ab */
[----:B------:R-:W-:-:S05]  /*2860*/  F2FP.TF32.F32.PACK_B R173, R173 ;  /* 0x000000adffad723e */ /* 0x000fca00024050ff */
[----:B------:R3:W-:Y:S01]  /*2870*/  @P1 STG.E desc[UR36][R90.64+0x4], R173 ;  /* 0x000004ad5a001986 */ /* 0x0007e2000c101924 */
[----:B------:R-:W-:Y:S05]  /*2880*/  @!P2 BRA `(.L_x_41) ;  /* 0x000000000004a947 */ /* 0x000fea0003800000 */
[----:B------:R4:W5:Y:S02]  /*2890*/  LDG.E.LTC128B R154, desc[UR36][R164.64+0x20] ;  /* 0x00002024a49a7981 */ /* 0x000964000c1e1920 */
.L_x_41:
[----:B------:R-:W-:Y:S05]  /*28a0*/  BSYNC B1 ;  /* 0x0000000000017941 */ /* 0x000fea0003800000 */
.L_x_40:
[----:B---3-5:R-:W-:Y:S01]  /*28b0*/  LOP3.LUT R91, R154, 0xffffe000, RZ, 0xc0, !PT ;  /* 0xffffe0009a5b7812 */ /* 0x028fe200078ec0ff */
[----:B------:R-:W-:Y:S01]  /*28c0*/  @P2 IMAD.MOV.U32 R90, RZ, RZ, R160 ;  /* 0x000000ffff5a2224 */ /* 0x000fe200078e00a0 */
[----:B------:R-:W-:Y:S01]  /*28d0*/  ISETP.GT.AND P1, PT, R0, 0x9, P3 ;  /* 0x000000090000780c */ /* 0x000fe20001f24270 */
[----:B------:R-:W-:Y:S02]  /*28e0*/  BSSY B1, `(.L_x_42) ;  /* 0x0000008000017945 */ /* 0x000fe40003800000 */
[----:B------:R-:W-:-:S04]  /*28f0*/  FMUL R91, R91, R156 ;  /* 0x0000009c5b5b7220 */ /* 0x000fc80000400000 */
[----:B------:R-:W-:Y:S01]  /*2900*/  FFMA R173, R92, R155, R91 ;  /* 0x0000009b5cad7223 */ /* 0x000fe2000000005b */
[----:B------:R-:W-:-:S04]  /*2910*/  @P2 IMAD.MOV.U32 R91, RZ, RZ, R161 ;  /* 0x000000ffff5b2224 */ /* 0x000fc800078e00a1 */
[----:B------:R-:W-:-:S05]  /*2920*/  F2FP.TF32.F32.PACK_B R173, R173 ;  /* 0x000000adffad723e */ /* 0x000fca00024050ff */
[----:B------:R3:W-:Y:S01]  /*2930*/  @P2 STG.E desc[UR36][R90.64+0x20], R173 ;  /* 0x000020ad5a002986 */ /* 0x0007e2000c101924 */
[----:B------:R-:W-:Y:S05]  /*2940*/  @!P1 BRA `(.L_x_43) ;  /* 0x0000000000049947 */ /* 0x000fea0003800000 */
[----:B------:R0:W5:Y:S02]  /*2950*/  LDG.E.LTC128B R154, desc[UR36][R164.64+0x24] ;  /* 0x00002424a49a7981 */ /* 0x000164000c1e1920 */
.L_x_43:
[----:B------:R-:W-:Y:S05]  /*2960*/  BSYNC B1 ;  /* 0x0000000000017941 */ /* 0x000fea0003800000 */
.L_x_42:
[----:B---3-5:R-:W-:Y:S01]  /*2970*/  LOP3.LUT R91, R154, 0xffffe000, RZ, 0xc0, !PT ;  /* 0xffffe0009a5b7812 */ /* 0x028fe200078ec0ff */
[----:B------:R-:W-:Y:S01]  /*2980*/  BSSY B1, `(.L_x_44) ;  /* 0x000000a000017945 */ /* 0x000fe20003800000 */
[----:B------:R-:W-:-:S03]  /*2990*/  ISETP.GT.AND P2, PT, R0, 0x8, P0 ;  /* 0x000000080000780c */ /* 0x000fc60000744270 */
[----:B------:R-:W-:Y:S01]  /*29a0*/  FMUL R90, R91, R156 ;  /* 0x0000009c5b5a7220 */ /* 0x000fe20000400000 */
[----:B------:R-:W-:-:S03]  /*29b0*/  @P1 IMAD.MOV.U32 R91, RZ, RZ, R161 ;  /* 0x000000ffff5b1224 */ /* 0x000fc600078e00a1 */
[----:B------:R-:W-:Y:S01]  /*29c0*/  FFMA R93, R93, R155, R90 ;  /* 0x0000009b5d5d7223 */ /* 0x000fe2000000005a */
[----:B------:R-:W-:-:S04]  /*29d0*/  @P1 IMAD.MOV.U32 R90, RZ, RZ, R160 ;  /* 0x000000ffff5a1224 */ /* 0x000fc800078e00a0 */
[----:B------:R-:W-:-:S05]  /*29e0*/  F2FP.TF32.F32.PACK_B R93, R93 ;  /* 0x0000005dff5d723e */ /* 0x000fca00024050ff */
[----:B------:R3:W-:Y:S01]  /*29f0*/  @P1 STG.E desc[UR36][R90.64+0x24], R93 ;  /* 0x0000245d5a001986 */ /* 0x0007e2000c101924 */
[----:B------:R-:W-:Y:S05]  /*2a00*/  @!P2 BRA `(.L_x_45) ;  /* 0x000000000004a947 */ /* 0x000fea0003800000 */
[----:B------:R0:W5:Y:S02]  /*2a10*/  LDG.E.LTC128B R154, desc[UR36][R88.64+0x20] ;  /* 0x00002024589a7981 */ /* 0x000164000c1e1920 */
.L_x_45:
[----:B------:R-:W-:Y:S05]  /*2a20*/  BSYNC B1 ;  /* 0x0000000000017941 */ /* 0x000fea0003800000 */
.L_x_44:
        /* <DEDUP_REMOVED lines=11> */
.L_x_47:
[----:B------:R-:W-:Y:S05]  /*2ae0*/  BSYNC B1 ;  /* 0x0000000000017941 */ /* 0x000fea0003800000 */
.L_x_46:
        /* <DEDUP_REMOVED lines=11> */
.L_x_49:
[----:B------:R-:W-:Y:S05]  /*2ba0*/  BSYNC B1 ;  /* 0x0000000000017941 */ /* 0x000fea0003800000 */
.L_x_48:
        /* <DEDUP_REMOVED lines=11> */
.L_x_51:
[----:B------:R-:W-:Y:S05]  /*2c60*/  BSYNC B1 ;  /* 0x0000000000017941 */ /* 0x000fea0003800000 */
.L_x_50:
        /* <DEDUP_REMOVED lines=11> */
.L_x_53:
[----:B------:R-:W-:Y:S05]  /*2d20*/  BSYNC B1 ;  /* 0x0000000000017941 */ /* 0x000fea0003800000 */
.L_x_52:
        /* <DEDUP_REMOVED lines=11> */
.L_x_55:
[----:B------:R-:W-:Y:S05]  /*2de0*/  BSYNC B1 ;  /* 0x0000000000017941 */ /* 0x000fea0003800000 */
.L_x_54:
        /* <DEDUP_REMOVED lines=11> */
.L_x_57:
[----:B------:R-:W-:Y:S05]  /*2ea0*/  BSYNC B1 ;  /* 0x0000000000017941 */ /* 0x000fea0003800000 */
.L_x_56:
        /* <DEDUP_REMOVED lines=11> */
.L_x_59:
[----:B------:R-:W-:Y:S05]  /*2f60*/  BSYNC B1 ;  /* 0x0000000000017941 */ /* 0x000fea0003800000 */
.L_x_58:
        /* <DEDUP_REMOVED lines=11> */
.L_x_61:
[----:B------:R-:W-:Y:S05]  /*3020*/  BSYNC B1 ;  /* 0x0000000000017941 */ /* 0x000fea0003800000 */
.L_x_60:
        /* <DEDUP_REMOVED lines=11> */
.L_x_63:
[----:B------:R-:W-:Y:S05]  /*30e0*/  BSYNC B1 ;  /* 0x0000000000017941 */ /* 0x000fea0003800000 */
.L_x_62:
        /* <DEDUP_REMOVED lines=11> */
.L_x_65:
[----:B------:R-:W-:Y:S05]  /*31a0*/  BSYNC B1 ;  /* 0x0000000000017941 */ /* 0x000fea0003800000 */
.L_x_64:
        /* <DEDUP_REMOVED lines=11> */
.L_x_67:
[----:B------:R-:W-:Y:S05]  /*3260*/  BSYNC B1 ;  /* 0x0000000000017941 */ /* 0x000fea0003800000 */
.L_x_66:
        /* <DEDUP_REMOVED lines=11> */
.L_x_69:
[----:B------:R-:W-:Y:S05]  /*3320*/  BSYNC B1 ;  /* 0x0000000000017941 */ /* 0x000fea0003800000 */
.L_x_68:
        /* <DEDUP_REMOVED lines=11> */
.L_x_71:
[----:B------:R-:W-:Y:S05]  /*33e0*/  BSYNC B1 ;  /* 0x0000000000017941 */ /* 0x000fea0003800000 */
.L_x_70:
        /* <DEDUP_REMOVED lines=11> */
.L_x_73:
[----:B------:R-:W-:Y:S05]  /*34a0*/  BSYNC B1 ;  /* 0x0000000000017941 */ /* 0x000fea0003800000 */
.L_x_72:
        /* <DEDUP_REMOVED lines=11> */
.L_x_75:
[----:B------:R-:W-:Y:S05]  /*3560*/  BSYNC B1 ;  /* 0x0000000000017941 */ /* 0x000fea0003800000 */
.L_x_74:
        /* <DEDUP_REMOVED lines=11> */
.L_x_77:
[----:B------:R-:W-:Y:S05]  /*3620*/  BSYNC B1 ;  /* 0x0000000000017941 */ /* 0x000fea0003800000 */
.L_x_76:
        /* <DEDUP_REMOVED lines=11> */
.L_x_79:
[----:B------:R-:W-:Y:S05]  /*36e0*/  BSYNC B1 ;  /* 0x0000000000017941 */ /* 0x000fea0003800000 */
.L_x_78:
        /* <DEDUP_REMOVED lines=11> */
.L_x_81:
[----:B------:R-:W-:Y:S05]  /*37a0*/  BSYNC B1 ;  /* 0x0000000000017941 */ /* 0x000fea0003800000 */
.L_x_80:
        /* <DEDUP_REMOVED lines=11> */
.L_x_83:
[----:B------:R-:W-:Y:S05]  /*3860*/  BSYNC B1 ;  /* 0x0000000000017941 */ /* 0x000fea0003800000 */
.L_x_82:
        /* <DEDUP_REMOVED lines=11> */
.L_x_85:
[----:B------:R-:W-:Y:S05]  /*3920*/  BSYNC B1 ;  /* 0x0000000000017941 */ /* 0x000fea0003800000 */
.L_x_84:
        /* <DEDUP_REMOVED lines=11> */
.L_x_87:
[----:B------:R-:W-:Y:S05]  /*39e0*/  BSYNC B1 ;  /* 0x0000000000017941 */ /* 0x000fea0003800000 */
.L_x_86:
        /* <DEDUP_REMOVED lines=11> */
.L_x_89:
[----:B------:R-:W-:Y:S05]  /*3aa0*/  BSYNC B1 ;  /* 0x0000000000017941 */ /* 0x000fea0003800000 */
.L_x_88:
        /* <DEDUP_REMOVED lines=11> */
.L_x_91:
[----:B------:R-:W-:Y:S05]  /*3b60*/  BSYNC B1 ;  /* 0x0000000000017941 */ /* 0x000fea0003800000 */
.L_x_90:
        /* <DEDUP_REMOVED lines=11> */
.L_x_93:
[----:B------:R-:W-:Y:S05]  /*3c20*/  BSYNC B1 ;  /* 0x0000000000017941 */ /* 0x000fea0003800000 */
.L_x_92:
        /* <DEDUP_REMOVED lines=11> */
.L_x_95:
[----:B------:R-:W-:Y:S05]  /*3ce0*/  BSYNC B1 ;  /* 0x0000000000017941 */ /* 0x000fea0003800000 */
.L_x_94:
        /* <DEDUP_REMOVED lines=11> */
.L_x_97:
[----:B------:R-:W-:Y:S05]  /*3da0*/  BSYNC B1 ;  /* 0x0000000000017941 */ /* 0x000fea0003800000 */
.L_x_96:
        /* <DEDUP_REMOVED lines=11> */
.L_x_99:
[----:B------:R-:W-:Y:S05]  /*3e60*/  BSYNC B1 ;  /* 0x0000000000017941 */ /* 0x000fea0003800000 */
.L_x_98:
        /* <DEDUP_REMOVED lines=11> */
.L_x_101:
[----:B------:R-:W-:Y:S05]  /*3f20*/  BSYNC B1 ;  /* 0x0000000000017941 */ /* 0x000fea0003800000 */
.L_x_100:
        /* <DEDUP_REMOVED lines=11> */
.L_x_103:
[----:B------:R-:W-:Y:S05]  /*3fe0*/  BSYNC B1 ;  /* 0x0000000000017941 */ /* 0x000fea0003800000 */
.L_x_102:
        /* <DEDUP_REMOVED lines=11> */
.L_x_105:
[----:B------:R-:W-:Y:S05]  /*40a0*/  BSYNC B1 ;  /* 0x0000000000017941 */ /* 0x000fea0003800000 */
.L_x_104:
        /* <DEDUP_REMOVED lines=11> */
.L_x_107:
[----:B------:R-:W-:Y:S05]  /*4160*/  BSYNC B1 ;  /* 0x0000000000017941 */ /* 0x000fea0003800000 */
.L_x_106:
        /* <DEDUP_REMOVED lines=11> */
.L_x_109:
[----:B------:R-:W-:Y:S05]  /*4220*/  BSYNC B1 ;  /* 0x0000000000017941 */ /* 0x000fea0003800000 */
.L_x_108:
        /* <DEDUP_REMOVED lines=11> */
.L_x_111:
[----:B------:R-:W-:Y:S05]  /*42e0*/  BSYNC B1 ;  /* 0x0000000000017941 */ /* 0x000fea0003800000 */
.L_x_110:
        /* <DEDUP_REMOVED lines=11> */
.L_x_113:
[----:B------:R-:W-:Y:S05]  /*43a0*/  BSYNC B1 ;  /* 0x0000000000017941 */ /* 0x000fea0003800000 */
.L_x_112:
        /* <DEDUP_REMOVED lines=11> */
.L_x_115:
[----:B------:R-:W-:Y:S05]  /*4460*/  BSYNC B1 ;  /* 0x0000000000017941 */ /* 0x000fea0003800000 */
.L_x_114:
        /* <DEDUP_REMOVED lines=11> */
.L_x_117:
[----:B------:R-:W-:Y:S05]  /*4520*/  BSYNC B1 ;  /* 0x0000000000017941 */ /* 0x000fea0003800000 */
.L_x_116:
        /* <DEDUP_REMOVED lines=11> */
.L_x_119:
[----:B------:R-:W-:Y:S05]  /*45e0*/  BSYNC B1 ;  /* 0x0000000000017941 */ /* 0x000fea0003800000 */
.L_x_118:
        /* <DEDUP_REMOVED lines=11> */
.L_x_121:
[----:B------:R-:W-:Y:S05]  /*46a0*/  BSYNC B1 ;  /* 0x0000000000017941 */ /* 0x000fea0003800000 */
.L_x_120:
        /* <DEDUP_REMOVED lines=11> */
.L_x_123:
[----:B------:R-:W-:Y:S05]  /*4760*/  BSYNC B1 ;  /* 0x0000000000017941 */ /* 0x000fea0003800000 */
.L_x_122:
        /* <DEDUP_REMOVED lines=11> */
.L_x_125:
[----:B------:R-:W-:Y:S05]  /*4820*/  BSYNC B1 ;  /* 0x0000000000017941 */ /* 0x000fea0003800000 */
.L_x_124:
        /* <DEDUP_REMOVED lines=11> */
.L_x_127:
[----:B------:R-:W-:Y:S05]  /*48e0*/  BSYNC B1 ;  /* 0x0000000000017941 */ /* 0x000fea0003800000 */
.L_x_126:
        /* <DEDUP_REMOVED lines=11> */
.L_x_129:
[----:B------:R-:W-:Y:S05]  /*49a0*/  BSYNC B1 ;  /* 0x0000000000017941 */ /* 0x000fea0003800000 */
.L_x_128:
        /* <DEDUP_REMOVED lines=11> */
.L_x_131:
[----:B------:R-:W-:Y:S05]  /*4a60*/  BSYNC B1 ;  /* 0x0000000000017941 */ /* 0x000fea0003800000 */
.L_x_130:
        /* <DEDUP_REMOVED lines=11> */
.L_x_133:
[----:B------:R-:W-:Y:S05]  /*4b20*/  BSYNC B1 ;  /* 0x0000000000017941 */ /* 0x000fea0003800000 */
.L_x_132:
        /* <DEDUP_REMOVED lines=11> */
.L_x_135:
[----:B------:R-:W-:Y:S05]  /*4be0*/  BSYNC B1 ;  /* 0x0000000000017941 */ /* 0x000fea0003800000 */
.L_x_134:
        /* <DEDUP_REMOVED lines=11> */
.L_x_137:
[----:B------:R-:W-:Y:S05]  /*4ca0*/  BSYNC B1 ;  /* 0x0000000000017941 */ /* 0x000fea0003800000 */
.L_x_136:
        /* <DEDUP_REMOVED lines=11> */
.L_x_139:
[----:B------:R-:W-:Y:S05]  /*4d60*/  BSYNC B1 ;  /* 0x0000000000017941 */ /* 0x000fea0003800000 */
.L_x_138:
        /* <DEDUP_REMOVED lines=11> */
.L_x_141:
[----:B------:R-:W-:Y:S05]  /*4e20*/  BSYNC B1 ;  /* 0x0000000000017941 */ /* 0x000fea0003800000 */
.L_x_140:
        /* <DEDUP_REMOVED lines=11> */
.L_x_143:
[----:B------:R-:W-:Y:S05]  /*4ee0*/  BSYNC B1 ;  /* 0x0000000000017941 */ /* 0x000fea0003800000 */
.L_x_142:
        /* <DEDUP_REMOVED lines=11> */
.L_x_145:
[----:B------:R-:W-:Y:S05]  /*4fa0*/  BSYNC B1 ;  /* 0x0000000000017941 */ /* 0x000fea0003800000 */
.L_x_144:
        /* <DEDUP_REMOVED lines=11> */
.L_x_147:
[----:B------:R-:W-:Y:S05]  /*5060*/  BSYNC B1 ;  /* 0x0000000000017941 */ /* 0x000fea0003800000 */
.L_x_146:
        /* <DEDUP_REMOVED lines=11> */
.L_x_149:
[----:B------:R-:W-:Y:S05]  /*5120*/  BSYNC B1 ;  /* 0x0000000000017941 */ /* 0x000fea0003800000 */
.L_x_148:
        /* <DEDUP_REMOVED lines=11> */
.L_x_151:
[----:B------:R-:W-:Y:S05]  /*51e0*/  BSYNC B1 ;  /* 0x0000000000017941 */ /* 0x000fea0003800000 */
.L_x_150:
        /* <DEDUP_REMOVED lines=11> */
.L_x_153:
[----:B------:R-:W-:Y:S05]  /*52a0*/  BSYNC B1 ;  /* 0x0000000000017941 */ /* 0x000fea0003800000 */
.L_x_152:
        /* <DEDUP_REMOVED lines=11> */
.L_x_155:
[----:B------:R-:W-:Y:S05]  /*5360*/  BSYNC B1 ;  /* 0x0000000000017941 */ /* 0x000fea0003800000 */
.L_x_154:
        /* <DEDUP_REMOVED lines=11> */
.L_x_157:
[----:B------:R-:W-:Y:S05]  /*5420*/  BSYNC B1 ;  /* 0x0000000000017941 */ /* 0x000fea0003800000 */
.L_x_156:
[----:B---3-5:R-:W-:Y:S01]  /*5430*/  LOP3.LUT R91, R154, 0xffffe000, RZ, 0xc0, !PT ;  /* 0xffffe0009a5b7812 */ /* 0x028fe200078ec0ff */
[----:B------:R-:W-:Y:S01]  /*5440*/  @P2 IMAD.MOV.U32 R8, RZ, RZ, R170 ;  /* 0x000000ffff082224 */ /* 0x000fe200078e00aa */
[----:B------:R-:W-:Y:S01]  /*5450*/  IADD3 R157, P1, R157, 0x80, RZ ;  /* 0x000000809d9d7810 */ /* 0x000fe20007f3e0ff */
[----:B------:R-:W-:Y:S02]  /*5460*/  BSSY B1, `(.L_x_158) ;  /* 0x000000b000017945 */ /* 0x000fe40003800000 */
[----:B------:R-:W-:Y:S02]  /*5470*/  FMUL R91, R91, R156 ;  /* 0x0000009c5b5b7220 */ /* 0x000fe40000400000 */
[----:B------:R-:W-:Y:S01]  /*5480*/  IMAD.X R9, RZ, RZ, R9, P1 ;  /* 0x000000ffff097224 */ /* 0x000fe200008e0609 */
[----:B------:R-:W-:Y:S01]  /*5490*/  ISETP.GT.AND P1, PT, R0, 0x79, P0 ;  /* 0x000000790000780c */ /* 0x000fe20000724270 */
[----:B------:R-:W-:Y:S02]  /*54a0*/  FFMA R91, R150, R155, R91 ;  /* 0x0000009b965b7223 */ /* 0x000fe4000000005b */
[----:B------:R-:W-:-:S02]  /*54b0*/  IMAD R90, R9, R14, RZ ;  /* 0x0000000e095a7224 */ /* 0x000fc400078e02ff */
[----:B------:R-:W-:Y:S01]  /*54c0*/  @P2 IMAD.MOV.U32 R9, RZ, RZ, R171 ;  /* 0x000000ffff092224 */ /* 0x000fe200078e00ab */
[----:B------:R-:W-:-:S05]  /*54d0*/  F2FP.TF32.F32.PACK_B R91, R91 ;  /* 0x0000005bff5b723e */ /* 0x000fca00024050ff */
[----:B------:R3:W-:Y:S02]  /*54e0*/  @P2 STG.E desc[UR36][R8.64+0x1e0], R91 ;  /* 0x0001e05b08002986 */ /* 0x0007e4000c101924 */
[----:B------:R-:W-:Y:S05]  /*54f0*/  @!P1 BRA `(.L_x_159) ;  /* 0x0000000000049947 */ /* 0x000fea0003800000 */
[----:B------:R0:W5:Y:S02]  /*5500*/  LDG.E.LTC128B R154, desc[UR36][R88.64+0x1e4] ;  /* 0x0001e424589a7981 */ /* 0x000164000c1e1920 */
.L_x_159:
[----:B------:R-:W-:Y:S05]  /*5510*/  BSYNC B1 ;  /* 0x0000000000017941 */ /* 0x000fea0003800000 */
.L_x_158:
[----:B0----5:R-:W-:Y:S01]  /*5520*/  LOP3.LUT R89, R154, 0xffffe000, RZ, 0xc0, !PT ;  /* 0xffffe0009a597812 */ /* 0x021fe200078ec0ff */
[----:B------:R-:W-:Y:S01]  /*5530*/  IMAD R97, R157, R15, R90 ;  /* 0x0000000f9d617224 */ /* 0x000fe200078e025a */
[----:B------:R-:W-:Y:S01]  /*5540*/  ISETP.GT.AND P0, PT, R3, 0x80, PT ;  /* 0x000000800300780c */ /* 0x000fe20003f04270 */
[----:B---3--:R-:W-:-:S04]  /*5550*/  IMAD.WIDE.U32 R8, R157, R14, R158 ;  /* 0x0000000e9d087225 */ /* 0x008fc800078e009e */
[----:B------:R-:W-:Y:S01]  /*5560*/  FMUL R88, R89, R156 ;  /* 0x0000009c59587220 */ /* 0x000fe20000400000 */
[----:B------:R-:W-:Y:S01]  /*5570*/  ISETP.GT.AND P3, PT, R0, RZ, P0 ;  /* 0x000000ff0000720c */ /* 0x000fe20000764270 */
[----:B------:R-:W-:Y:S02]  /*5580*/  IMAD.IADD R9, R9, 0x1, R97 ;  /* 0x0000000109097824 */ /* 0x000fe400078e0261 */
[----:B------:R-:W-:Y:S01]  /*5590*/  FFMA R151, R151, R155, R88 ;  /* 0x0000009b97977223 */ /* 0x000fe20000000058 */
[----:B------:R-:W-:-:S04]  /*55a0*/  LEA R88, P2, R8, R10, 0x2 ;  /* 0x0000000a08587211 */ /* 0x000fc800078410ff */
[----:B------:R-:W-:Y:S02]  /*55b0*/  F2FP.TF32.F32.PACK_B R151, R151 ;  /* 0x00000097ff97723e */ /* 0x000fe400024050ff */
[----:B------:R-:W-:-:S03]  /*55c0*/  LEA.HI.X R89, R8, R11, R9, 0x2, P2 ;  /* 0x0000000b08597211 */ /* 0x000fc600010f1409 */
[----:B------:R0:W-:Y:S04]  /*55d0*/  @P1 STG.E desc[UR36][R170.64+0x1e4], R151 ;  /* 0x0001e497aa001986 */ /* 0x0001e8000c101924 */
[----:B------:R-:W3:Y:S01]  /*55e0*/  @P3 LDG.E.LTC128B R154, desc[UR36][R88.64] ;  /* 0x00000024589a3981 */ /* 0x000ee2000c1e1920 */
[----:B------:R-:W-:Y:S01]  /*55f0*/  IMAD.WIDE.U32 R8, R157, R14, R6 ;  /* 0x0000000e9d087225 */ /* 0x000fe200078e0006 */
[----:B------:R-:W-:Y:S01]  /*5600*/  SHF.L.U64.HI R95, R4, 0x9, R5 ;  /* 0x00000009045f7819 */ /* 0x000fe20000010205 */
[----:B------:R-:W-:Y:S01]  /*5610*/  BSSY B1, `(.L_x_160) ;  /* 0x0000011000017945 */ /* 0x000fe20003800000 */
[----:B------:R-:W-:Y:S01]  /*5620*/  ISETP.GT.AND P2, PT, R0, 0x1, P0 ;  /* 0x000000010000780c */ /* 0x000fe20000744270 */
[----:B------:R-:W-:Y:S02]  /*5630*/  IMAD.IADD R9, R97, 0x1, R9 ;  /* 0x0000000161097824 */ /* 0x000fe400078e0209 */
[----:B------:R-:W-:-:S02]  /*5640*/  IMAD.SHL.U32 R93, R4, 0x200, RZ ;  /* 0x00000200045d7824 */ /* 0x000fc400078e00ff */
[----:B------:R-:W-:-:S03]  /*5650*/  IMAD.WIDE.U32 R90, R23, R12, R8 ;  /* 0x0000000c175a7225 */ /* 0x000fc600078e0008 */
[----:B------:R-:W-:Y:S01]  /*5660*/  IADD3 R8, P1, R93, R160, RZ ;  /* 0x000000a05d087210 */ /* 0x000fe20007f3e0ff */
[----:B------:R-:W-:Y:S01]  /*5670*/  IMAD.IADD R5, R13, 0x1, R91 ;  /* 0x000000010d057824 */ /* 0x000fe200078e025b */
[----:B------:R-:W-:-:S03]  /*5680*/  LEA R4, P4, R90, R10, 0x2 ;  /* 0x0000000a5a047211 */ /* 0x000fc600078810ff */
[----:B------:R-:W-:Y:S01]  /*5690*/  IMAD.X R9, R95, 0x1, R161, P1 ;  /* 0x000000015f097824 */ /* 0x000fe200008e06a1 */
[----:B------:R-:W-:Y:S02]  /*56a0*/  LEA.HI.X R5, R90, R11, R5, 0x2, P4 ;  /* 0x0000000b5a057211 */ /* 0x000fe400020f1405 */
[----:B---3--:R-:W-:-:S05]  /*56b0*/  LOP3.LUT R15, R154, 0xffffe000, RZ, 0xc0, !PT ;  /* 0xffffe0009a0f7812 */ /* 0x008fca00078ec0ff */
[----:B------:R-:W-:-:S04]  /*56c0*/  FMUL R15, R15, R156 ;  /* 0x0000009c0f0f7220 */ /* 0x000fc80000400000 */
[----:B------:R-:W-:-:S05]  /*56d0*/  FFMA R15, R24, R155, R15 ;  /* 0x0000009b180f7223 */ /* 0x000fca000000000f */
[----:B------:R-:W-:-:S05]  /*56e0*/  F2FP.TF32.F32.PACK_B R15, R15 ;  /* 0x0000000fff0f723e */ /* 0x000fca00024050ff */
[----:B------:R0:W-:Y:S01]  /*56f0*/  @P3 STG.E desc[UR36][R8.64], R15 ;  /* 0x0000000f08003986 */ /* 0x0001e2000c101924 */
[----:B------:R-:W-:Y:S05]  /*5700*/  @!P2 BRA `(.L_x_161) ;  /* 0x000000000004a947 */ /* 0x000fea0003800000 */
[----:B------:R3:W5:Y:S02]  /*5710*/  LDG.E.LTC128B R154, desc[UR36][R4.64+0x4] ;  /* 0x00000424049a7981 */ /* 0x000764000c1e1920 */
.L_x_161:
[----:B------:R-:W-:Y:S05]  /*5720*/  BSYNC B1 ;  /* 0x0000000000017941 */ /* 0x000fea0003800000 */
.L_x_160:
[----:B-----5:R-:W-:Y:S01]  /*5730*/  LOP3.LUT R21, R154, 0xffffe000, RZ, 0xc0, !PT ;  /* 0xffffe0009a157812 */ /* 0x020fe200078ec0ff */
[----:B0-----:R-:W-:Y:S01]  /*5740*/  IMAD.WIDE.U32 R14, R157, R14, R162 ;  /* 0x0000000e9d0e7225 */ /* 0x001fe200078e00a2 */
[----:B------:R-:W-:Y:S01]  /*5750*/  ISETP.GT.AND P1, PT, R3, 0x88, PT ;  /* 0x000000880300780c */ /* 0x000fe20003f24270 */
[----:B------:R-:W-:Y:S02]  /*5760*/  BSSY B1, `(.L_x_162) ;  /* 0x000000f000017945 */ /* 0x000fe40003800000 */
[----:B------:R-:W-:Y:S01]  /*5770*/  FMUL R24, R21, R156 ;  /* 0x0000009c15187220 */ /* 0x000fe20000400000 */
[----:B------:R-:W-:Y:S01]  /*5780*/  ISETP.GT.AND P3, PT, R0, RZ, P1 ;  /* 0x000000ff0000720c */ /* 0x000fe20000f64270 */
[----:B------:R-:W-:Y:S01]  /*5790*/  IMAD.IADD R97, R97, 0x1, R15 ;  /* 0x0000000161617824 */ /* 0x000fe200078e020f */
[-C--:B------:R-:W-:Y:S01]  /*57a0*/  IADD3 R20, P5, R20, R14.reuse, RZ ;  /* 0x0000000e14147210 */ /* 0x080fe20007fbe0ff */
[----:B------:R-:W-:Y:S01]  /*57b0*/  FFMA R25, R25, R155, R24 ;  /* 0x0000009b19197223 */ /* 0x000fe20000000018 */
[----:B------:R-:W-:-:S03]  /*57c0*/  IADD3 R14, P4, R6, R14, RZ ;  /* 0x0000000e060e7210 */ /* 0x000fc60007f9e0ff */
[----:B------:R-:W-:Y:S01]  /*57d0*/  IMAD.X R158, R97, 0x1, R159, P5 ;  /* 0x00000001619e7824 */ /* 0x000fe200028e069f */
[----:B------:R-:W-:Y:S01]  /*57e0*/  F2FP.TF32.F32.PACK_B R25, R25 ;  /* 0x00000019ff19723e */ /* 0x000fe200024050ff */
[----:B------:R-:W-:Y:S01]  /*57f0*/  IMAD.X R15, R7, 0x1, R97, P4 ;  /* 0x00000001070f7824 */ /* 0x000fe200020e0661 */
[----:B------:R-:W-:-:S03]  /*5800*/  LEA R6, P5, R20, R10, 0x2 ;  /* 0x0000000a14067211 */ /* 0x000fc600078a10ff */
[----:B------:R0:W-:Y:S01]  /*5810*/  @P2 STG.E desc[UR36][R8.64+0x4], R25 ;  /* 0x0000041908002986 */ /* 0x0001e2000c101924 */
[----:B------:R-:W-:Y:S01]  /*5820*/  LEA.HI.X R7, R20, R11, R158, 0x2, P5 ;  /* 0x0000000b14077211 */ /* 0x000fe200028f149e */
[----:B------:R-:W-:Y:S08]  /*5830*/  @!P3 BRA `(.L_x_163) ;  /* 0x000000000004b947 */ /* 0x000ff00003800000 */
[----:B------:R0:W5:Y:S02]  /*5840*/  LDG.E.LTC128B R154, desc[UR36][R6.64] ;  /* 0x00000024069a7981 */ /* 0x000164000c1e1920 */
.L_x_163:
[----:B------:R-:W-:Y:S05]  /*5850*/  BSYNC B1 ;  /* 0x0000000000017941 */ /* 0x000fea0003800000 */
.L_x_162:
[----:B-----5:R-:W-:Y:S01]  /*5860*/  LOP3.LUT R3, R154, 0xffffe000, RZ, 0xc0, !PT ;  /* 0xffffe0009a037812 */ /* 0x020fe200078ec0ff */
[----:B------:R-:W-:Y:S01]  /*5870*/  IMAD.WIDE.U32 R14, R23, R12, R14 ;  /* 0x0000000c170e7225 */ /* 0x000fe200078e000e */
[----:B0-----:R-:W-:Y:S01]  /*5880*/  IADD3 R6, P4, R8, R167, RZ ;  /* 0x000000a708067210 */ /* 0x001fe20007f9e0ff */
[----:B------:R-:W-:Y:S01]  /*5890*/  BSSY B1, `(.L_x_164) ;  /* 0x000000c000017945 */ /* 0x000fe20003800000 */
[----:B------:R-:W-:Y:S01]  /*58a0*/  ISETP.GT.AND P2, PT, R0, 0x1, P1 ;  /* 0x000000010000780c */ /* 0x000fe20000f44270 */
[----:B------:R-:W-:Y:S01]  /*58b0*/  FMUL R3, R3, R156 ;  /* 0x0000009c03037220 */ /* 0x000fe20000400000 */
[----:B------:R-:W-:Y:S01]  /*58c0*/  IMAD.IADD R13, R13, 0x1, R15 ;  /* 0x000000010d0d7824 */ /* 0x000fe200078e020f */
[----:B------:R-:W-:Y:S01]  /*58d0*/  LEA R10, P5, R14, R10, 0x2 ;  /* 0x0000000a0e0a7211 */ /* 0x000fe200078a10ff */
[----:B------:R-:W-:Y:S02]  /*58e0*/  IMAD.X R7, R9, 0x1, R169, P4 ;  /* 0x0000000109077824 */ /* 0x000fe400020e06a9 */
[----:B------:R-:W-:Y:S01]  /*58f0*/  FFMA R3, R26, R155, R3 ;  /* 0x0000009b1a037223 */ /* 0x000fe20000000003 */
[----:B------:R-:W-:-:S04]  /*5900*/  LEA.HI.X R11, R14, R11, R13, 0x2, P5 ;  /* 0x0000000b0e0b7211 */ /* 0x000fc800028f140d */
[----:B------:R-:W-:-:S05]  /*5910*/  F2FP.TF32.F32.PACK_B R3, R3 ;  /* 0x00000003ff03723e */ /* 0x000fca00024050ff */
[----:B------:R0:W-:Y:S01]  /*5920*/  @P3 STG.E desc[UR36][R6.64], R3 ;  /* 0x0000000306003986 */ /* 0x0001e2000c101924 */
[----:B------:R-:W-:Y:S05]  /*5930*/  @!P2 BRA `(.L_x_165) ;  /* 0x000000000004a947 */ /* 0x000fea0003800000 */
[----:B------:R0:W5:Y:S02]  /*5940*/  LDG.E.LTC128B R154, desc[UR36][R10.64+0x4] ;  /* 0x000004240a9a7981 */ /* 0x000164000c1e1920 */
.L_x_165:
[----:B------:R-:W-:Y:S05]  /*5950*/  BSYNC B1 ;  /* 0x0000000000017941 */ /* 0x000fea0003800000 */
.L_x_164:
[----:B0----5:R-:W-:Y:S01]  /*5960*/  LOP3.LUT R3, R154, 0xffffe000, RZ, 0xc0, !PT ;  /* 0xffffe0009a037812 */ /* 0x021fe200078ec0ff */
[----:B------:R-:W-:Y:S01]  /*5970*/  BSSY B1, `(.L_x_166) ;  /* 0x0000008000017945 */ /* 0x000fe20003800000 */
[----:B------:R-:W-:-:S03]  /*5980*/  ISETP.GT.AND P3, PT, R0, 0x8, P0 ;  /* 0x000000080000780c */ /* 0x000fc60000764270 */
[----:B------:R-:W-:-:S04]  /*5990*/  FMUL R12, R3, R156 ;  /* 0x0000009c030c7220 */ /* 0x000fc80000400000 */
[----:B------:R-:W-:-:S05]  /*59a0*/  FFMA R27, R27, R155, R12 ;  /* 0x0000009b1b1b7223 */ /* 0x000fca000000000c */
[----:B------:R-:W-:-:S05]  /*59b0*/  F2FP.TF32.F32.PACK_B R27, R27 ;  /* 0x0000001bff1b723e */ /* 0x000fca00024050ff */
[----:B------:R0:W-:Y:S01]  /*59c0*/  @P2 STG.E desc[UR36][R6.64+0x4], R27 ;  /* 0x0000041b06002986 */ /* 0x0001e2000c101924 */
[----:B------:R-:W-:Y:S05]  /*59d0*/  @!P3 BRA `(.L_x_167) ;  /* 0x000000000004b947 */ /* 0x000fea0003800000 */
[----:B------:R0:W5:Y:S02]  /*59e0*/  LDG.E.LTC128B R154, desc[UR36][R4.64+0x20] ;  /* 0x00002024049a7981 */ /* 0x000164000c1e1920 */
.L_x_167:
[----:B------:R-:W-:Y:S05]  /*59f0*/  BSYNC B1 ;  /* 0x0000000000017941 */ /* 0x000fea0003800000 */
.L_x_166:
[----:B-----5:R-:W-:Y:S01]  /*5a00*/  LOP3.LUT R3, R154, 0xffffe000, RZ, 0xc0, !PT ;  /* 0xffffe0009a037812 */ /* 0x020fe200078ec0ff */
[----:B0-----:R-:W-:Y:S01]  /*5a10*/  IMAD.MOV.U32 R6, RZ, RZ, R8 ;  /* 0x000000ffff067224 */ /* 0x001fe200078e0008 */
[----:B------:R-:W-:Y:S01]  /*5a20*/  ISETP.GT.AND P2, PT, R0, 0x9, P0 ;  /* 0x000000090000780c */ /* 0x000fe20000744270 */
[----:B------:R-:W-:Y:S01]  /*5a30*/  IMAD.MOV.U32 R7, RZ, RZ, R9 ;  /* 0x000000ffff077224 */ /* 0x000fe200078e0009 */
[----:B------:R-:W-:Y:S01]  /*5a40*/  BSSY B1, `(.L_x_168) ;  /* 0x0000007000017945 */ /* 0x000fe20003800000 */
[----:B------:R-:W-:-:S04]  /*5a50*/  FMUL R3, R3, R156 ;  /* 0x0000009c03037220 */ /* 0x000fc80000400000 */
[----:B------:R-:W-:-:S05]  /*5a60*/  FFMA R3, R28, R155, R3 ;  /* 0x0000009b1c037223 */ /* 0x000fca0000000003 */
[----:B------:R-:W-:-:S05]  /*5a70*/  F2FP.TF32.F32.PACK_B R3, R3 ;  /* 0x00000003ff03723e */ /* 0x000fca00024050ff */
[----:B------:R0:W-:Y:S01]  /*5a80*/  @P3 STG.E desc[UR36][R6.64+0x20], R3 ;  /* 0x0000200306003986 */ /* 0x0001e2000c101924 */
[----:B------:R-:W-:Y:S05]  /*5a90*/  @!P2 BRA `(.L_x_169) ;  /* 0x000000000004a947 */ /* 0x000fea0003800000 */
[----:B------:R0:W5:Y:S02]  /*5aa0*/  LDG.E.LTC128B R154, desc[UR36][R4.64+0x24] ;  /* 0x00002424049a7981 */ /* 0x000164000c1e1920 */
.L_x_169:
[----:B------:R-:W-:Y:S05]  /*5ab0*/  BSYNC B1 ;  /* 0x0000000000017941 */ /* 0x000fea0003800000 */
.L_x_168:
        /* <DEDUP_REMOVED lines=9> */
.L_x_171:
[----:B------:R-:W-:Y:S05]  /*5b50*/  BSYNC B1 ;  /* 0x0000000000017941 */ /* 0x000fea0003800000 */
.L_x_170:
[----:B-----5:R-:W-:Y:S01]  /*5b60*/  LOP3.LUT R3, R154, 0xffffe000, RZ, 0xc0, !PT ;  /* 0xffffe0009a037812 */ /* 0x020fe200078ec0ff */
[----:B------:R-:W-:Y:S01]  /*5b70*/  BSSY B1, `(.L_x_172) ;  /* 0x000000a000017945 */ /* 0x000fe20003800000 */
[----:B------:R-:W-:Y:S02]  /*5b80*/  IADD3 R8, P3, R167, R8, RZ ;  /* 0x00000008a7087210 */ /* 0x000fe40007f7e0ff */
[----:B------:R-:W-:Y:S01]  /*5b90*/  ISETP.GT.AND P2, PT, R0, 0x9, P1 ;  /* 0x000000090000780c */ /* 0x000fe20000f44270 */
[----:B------:R-:W-:Y:S02]  /*5ba0*/  FMUL R3, R3, R156 ;  /* 0x0000009c03037220 */ /* 0x000fe40000400000 */
[----:B------:R-:W-:Y:S02]  /*5bb0*/  IMAD.X R9, R169, 0x1, R9, P3 ;  /* 0x00000001a9097824 */ /* 0x000fe400018e0609 */
[----:B------:R-:W-:-:S05]  /*5bc0*/  FFMA R3, R30, R155, R3 ;  /* 0x0000009b1e037223 */ /* 0x000fca0000000003 */
[----:B------:R-:W-:-:S05]  /*5bd0*/  F2FP.TF32.F32.PACK_B R3, R3 ;  /* 0x00000003ff03723e */ /* 0x000fca00024050ff */
[----:B------:R0:W-:Y:S01]  /*5be0*/  @P4 STG.E desc[UR36][R8.64+0x20], R3 ;  /* 0x0000200308004986 */ /* 0x0001e2000c101924 */
[----:B------:R-:W-:Y:S05]  /*5bf0*/  @!P2 BRA `(.L_x_173) ;  /* 0x000000000004a947 */ /* 0x000fea0003800000 */
[----:B------:R0:W5:Y:S02]  /*5c00*/  LDG.E.LTC128B R154, desc[UR36][R10.64+0x24] ;  /* 0x000024240a9a7981 */ /* 0x000164000c1e1920 */
.L_x_173:
[----:B------:R-:W-:Y:S05]  /*5c10*/  BSYNC B1 ;  /* 0x0000000000017941 */ /* 0x000fea0003800000 */
.L_x_172:
[----:B0----5:R-:W-:Y:S01]  /*5c20*/  LOP3.LUT R3, R154, 0xffffe000, RZ, 0xc0, !PT ;  /* 0xffffe0009a037812 */ /* 0x021fe200078ec0ff */
[----:B------:R-:W-:Y:S01]  /*5c30*/  BSSY B1, `(.L_x_174) ;  /* 0x000000a000017945 */ /* 0x000fe20003800000 */
[----:B------:R-:W-:Y:S02]  /*5c40*/  IADD3 R8, P4, P5, R167, R160, R93 ;  /* 0x000000a0a7087210 */ /* 0x000fe40007d9e05d */
[----:B------:R-:W-:Y:S01]  /*5c50*/  ISETP.GT.AND P3, PT, R0, 0x10, P0 ;  /* 0x000000100000780c */ /* 0x000fe20000764270 */
[----:B------:R-:W-:Y:S01]  /*5c60*/  FMUL R12, R3, R156 ;  /* 0x0000009c030c7220 */ /* 0x000fe20000400000 */
[----:B------:R-:W-:-:S03]  /*5c70*/  IADD3.X R9, R169, R161, R95, P4, P5 ;  /* 0x000000a1a9097210 */ /* 0x000fc600027ea45f */
[----:B------:R-:W-:-:S05]  /*5c80*/  FFMA R31, R31, R155, R12 ;  /* 0x0000009b1f1f7223 */ /* 0x000fca000000000c */
[----:B------:R-:W-:-:S05]  /*5c90*/  F2FP.TF32.F32.PACK_B R31, R31 ;  /* 0x0000001fff1f723e */ /* 0x000fca00024050ff */
[----:B------:R0:W-:Y:S01]  /*5ca0*/  @P2 STG.E desc[UR36][R8.64+0x24], R31 ;  /* 0x0000241f08002986 */ /* 0x0001e2000c101924 */
[----:B------:R-:W-:Y:S05]  /*5cb0*/  @!P3 BRA `(.L_x_175) ;  /* 0x000000000004b947 */ /* 0x000fea0003800000 */
[----:B------:R0:W5:Y:S02]  /*5cc0*/  LDG.E.LTC128B R154, desc[UR36][R4.64+0x40] ;  /* 0x00004024049a7981 */ /* 0x000164000c1e1920 */
.L_x_175:
[----:B------:R-:W-:Y:S05]  /*5cd0*/  BSYNC B1 ;  /* 0x0000000000017941 */ /* 0x000fea0003800000 */
.L_x_174:
[----:B-----5:R-:W-:Y:S01]  /*5ce0*/  LOP3.LUT R3, R154, 0xffffe000, RZ, 0xc0, !PT ;  /* 0xffffe0009a037812 */ /* 0x020fe200078ec0ff */
        /* <DEDUP_REMOVED lines=8> */
.L_x_177:
[----:B------:R-:W-:Y:S05]  /*5d70*/  BSYNC B1 ;  /* 0x0000000000017941 */ /* 0x000fea0003800000 */
.L_x_176:
        /* <DEDUP_REMOVED lines=9> */
.L_x_179:
[----:B------:R-:W-:Y:S05]  /*5e10*/  BSYNC B1 ;  /* 0x0000000000017941 */ /* 0x000fea0003800000 */
.L_x_178:
        /* <DEDUP_REMOVED lines=9> */
.L_x_181:
[----:B------:R-:W-:Y:S05]  /*5eb0*/  BSYNC B1 ;  /* 0x0000000000017941 */ /* 0x000fea0003800000 */
.L_x_180:
        /* <DEDUP_REMOVED lines=9> */
.L_x_183:
[----:B------:R-:W-:Y:S05]  /*5f50*/  BSYNC B1 ;  /* 0x0000000000017941 */ /* 0x000fea0003800000 */
.L_x_182:
        /* <DEDUP_REMOVED lines=9> */
.L_x_185:
[----:B------:R-:W-:Y:S05]  /*5ff0*/  BSYNC B1 ;  /* 0x0000000000017941 */ /* 0x000fea0003800000 */
.L_x_184:
        /* <DEDUP_REMOVED lines=9> */
.L_x_187:
[----:B------:R-:W-:Y:S05]  /*6090*/  BSYNC B1 ;  /* 0x0000000000017941 */ /* 0x000fea0003800000 */
.L_x_186:
        /* <DEDUP_REMOVED lines=9> */
.L_x_189:
[----:B------:R-:W-:Y:S05]  /*6130*/  BSYNC B1 ;  /* 0x0000000000017941 */ /* 0x000fea0003800000 */
.L_x_188:
        /* <DEDUP_REMOVED lines=9> */
.L_x_191:
[----:B------:R-:W-:Y:S05]  /*61d0*/  BSYNC B1 ;  /* 0x0000000000017941 */ /* 0x000fea0003800000 */
.L_x_190:
        /* <DEDUP_REMOVED lines=9> */
.L_x_193:
[----:B------:R-:W-:Y:S05]  /*6270*/  BSYNC B1 ;  /* 0x0000000000017941 */ /* 0x000fea0003800000 */
.L_x_192:
        /* <DEDUP_REMOVED lines=9> */
.L_x_195:
[----:B------:R-:W-:Y:S05]  /*6310*/  BSYNC B1 ;  /* 0x0000000000017941 */ /* 0x000fea0003800000 */
.L_x_194:
        /* <DEDUP_REMOVED lines=9> */
.L_x_197:
[----:B------:R-:W-:Y:S05]  /*63b0*/  BSYNC B1 ;  /* 0x0000000000017941 */ /* 0x000fea0003800000 */
.L_x_196:
        /* <DEDUP_REMOVED lines=9> */
.L_x_199:
[----:B------:R-:W-:Y:S05]  /*6450*/  BSYNC B1 ;  /* 0x0000000000017941 */ /* 0x000fea0003800000 */
.L_x_198:
        /* <DEDUP_REMOVED lines=9> */
.L_x_201:
[----:B------:R-:W-:Y:S05]  /*64f0*/  BSYNC B1 ;  /* 0x0000000000017941 */ /* 0x000fea0003800000 */
.L_x_200:
        /* <DEDUP_REMOVED lines=9> */
.L_x_203:
[----:B------:R-:W-:Y:S05]  /*6590*/  BSYNC B1 ;  /* 0x0000000000017941 */ /* 0x000fea0003800000 */
.L_x_202:
        /* <DEDUP_REMOVED lines=9> */
.L_x_205:
[----:B------:R-:W-:Y:S05]  /*6630*/  BSYNC B1 ;  /* 0x0000000000017941 */ /* 0x000fea0003800000 */
.L_x_204:
        /* <DEDUP_REMOVED lines=9> */
.L_x_207:
[----:B------:R-:W-:Y:S05]  /*66d0*/  BSYNC B1 ;  /* 0x0000000000017941 */ /* 0x000fea0003800000 */
.L_x_206:
        /* <DEDUP_REMOVED lines=9> */
.L_x_209:
[----:B------:R-:W-:Y:S05]  /*6770*/  BSYNC B1 ;  /* 0x0000000000017941 */ /* 0x000fea0003800000 */
.L_x_208:
        /* <DEDUP_REMOVED lines=9> */
.L_x_211:
[----:B------:R-:W-:Y:S05]  /*6810*/  BSYNC B1 ;  /* 0x0000000000017941 */ /* 0x000fea0003800000 */
.L_x_210:
        /* <DEDUP_REMOVED lines=9> */
.L_x_213:
[----:B------:R-:W-:Y:S05]  /*68b0*/  BSYNC B1 ;  /* 0x0000000000017941 */ /* 0x000fea0003800000 */
.L_x_212:
        /* <DEDUP_REMOVED lines=9> */
.L_x_215:
[----:B------:R-:W-:Y:S05]  /*6950*/  BSYNC B1 ;  /* 0x0000000000017941 */ /* 0x000fea0003800000 */
.L_x_214:
        /* <DEDUP_REMOVED lines=9> */
.L_x_217:
[----:B------:R-:W-:Y:S05]  /*69f0*/  BSYNC B1 ;  /* 0x0000000000017941 */ /* 0x000fea0003800000 */
.L_x_216:
        /* <DEDUP_REMOVED lines=9> */
.L_x_219:
[----:B------:R-:W-:Y:S05]  /*6a90*/  BSYNC B1 ;  /* 0x0000000000017941 */ /* 0x000fea0003800000 */
.L_x_218:
        /* <DEDUP_REMOVED lines=9> */
.L_x_221:
[----:B------:R-:W-:Y:S05]  /*6b30*/  BSYNC B1 ;  /* 0x0000000000017941 */ /* 0x000fea0003800000 */
.L_x_220:
        /* <DEDUP_REMOVED lines=9> */
.L_x_223:
[----:B------:R-:W-:Y:S05]  /*6bd0*/  BSYNC B1 ;  /* 0x0000000000017941 */ /* 0x000fea0003800000 */
.L_x_222:
        /* <DEDUP_REMOVED lines=9> */
.L_x_225:
[----:B------:R-:W-:Y:S05]  /*6c70*/  BSYNC B1 ;  /* 0x0000000000017941 */ /* 0x000fea0003800000 */
.L_x_224:
        /* <DEDUP_REMOVED lines=9> */
.L_x_227:
[----:B------:R-:W-:Y:S05]  /*6d10*/  BSYNC B1 ;  /* 0x0000000000017941 */ /* 0x000fea0003800000 */
.L_x_226:
        /* <DEDUP_REMOVED lines=9> */
.L_x_229:
[----:B------:R-:W-:Y:S05]  /*6db0*/  BSYNC B1 ;  /* 0x0000000000017941 */ /* 0x000fea0003800000 */
.L_x_228:
        /* <DEDUP_REMOVED lines=9> */
.L_x_231:
[----:B------:R-:W-:Y:S05]  /*6e50*/  BSYNC B1 ;  /* 0x0000000000017941 */ /* 0x000fea0003800000 */
.L_x_230:
        /* <DEDUP_REMOVED lines=9> */
.L_x_233:
[----:B------:R-:W-:Y:S05]  /*6ef0*/  BSYNC B1 ;  /* 0x0000000000017941 */ /* 0x000fea0003800000 */
.L_x_232:
        /* <DEDUP_REMOVED lines=9> */
.L_x_235:
[----:B------:R-:W-:Y:S05]  /*6f90*/  BSYNC B1 ;  /* 0x0000000000017941 */ /* 0x000fea0003800000 */
.L_x_234:
        /* <DEDUP_REMOVED lines=9> */
.L_x_237:
[----:B------:R-:W-:Y:S05]  /*7030*/  BSYNC B1 ;  /* 0x0000000000017941 */ /* 0x000fea0003800000 */
.L_x_236:
        /* <DEDUP_REMOVED lines=9> */
.L_x_239:
[----:B------:R-:W-:Y:S05]  /*70d0*/  BSYNC B1 ;  /* 0x0000000000017941 */ /* 0x000fea0003800000 */
.L_x_238:
        /* <DEDUP_REMOVED lines=9> */
.L_x_241:
[----:B------:R-:W-:Y:S05]  /*7170*/  BSYNC B1 ;  /* 0x0000000000017941 */ /* 0x000fea0003800000 */
.L_x_240:
        /* <DEDUP_REMOVED lines=9> */
.L_x_243:
[----:B------:R-:W-:Y:S05]  /*7210*/  BSYNC B1 ;  /* 0x0000000000017941 */ /* 0x000fea0003800000 */
.L_x_242:
        /* <DEDUP_REMOVED lines=9> */
.L_x_245:
[----:B------:R-:W-:Y:S05]  /*72b0*/  BSYNC B1 ;  /* 0x0000000000017941 */ /* 0x000fea0003800000 */
.L_x_244:
        /* <DEDUP_REMOVED lines=9> */
.L_x_247:
[----:B------:R-:W-:Y:S05]  /*7350*/  BSYNC B1 ;  /* 0x0000000000017941 */ /* 0x000fea0003800000 */
.L_x_246:
        /* <DEDUP_REMOVED lines=9> */
.L_x_249:
[----:B------:R-:W-:Y:S05]  /*73f0*/  BSYNC B1 ;  /* 0x0000000000017941 */ /* 0x000fea0003800000 */
.L_x_248:
        /* <DEDUP_REMOVED lines=9> */
.L_x_251:
[----:B------:R-:W-:Y:S05]  /*7490*/  BSYNC B1 ;  /* 0x0000000000017941 */ /* 0x000fea0003800000 */
.L_x_250:
        /* <DEDUP_REMOVED lines=9> */
.L_x_253:
[----:B------:R-:W-:Y:S05]  /*7530*/  BSYNC B1 ;  /* 0x0000000000017941 */ /* 0x000fea0003800000 */
.L_x_252:
        /* <DEDUP_REMOVED lines=9> */
.L_x_255:
[----:B------:R-:W-:Y:S05]  /*75d0*/  BSYNC B1 ;  /* 0x0000000000017941 */ /* 0x000fea0003800000 */
.L_x_254:
        /* <DEDUP_REMOVED lines=9> */
.L_x_257:
[----:B------:R-:W-:Y:S05]  /*7670*/  BSYNC B1 ;  /* 0x0000000000017941 */ /* 0x000fea0003800000 */
.L_x_256:
        /* <DEDUP_REMOVED lines=9> */
.L_x_259:
[----:B------:R-:W-:Y:S05]  /*7710*/  BSYNC B1 ;  /* 0x0000000000017941 */ /* 0x000fea0003800000 */
.L_x_258:
        /* <DEDUP_REMOVED lines=9> */
.L_x_261:
[----:B------:R-:W-:Y:S05]  /*77b0*/  BSYNC B1 ;  /* 0x0000000000017941 */ /* 0x000fea0003800000 */
.L_x_260:
        /* <DEDUP_REMOVED lines=9> */
.L_x_263:
[----:B------:R-:W-:Y:S05]  /*7850*/  BSYNC B1 ;  /* 0x0000000000017941 */ /* 0x000fea0003800000 */
.L_x_262:
        /* <DEDUP_REMOVED lines=9> */
.L_x_265:
[----:B------:R-:W-:Y:S05]  /*78f0*/  BSYNC B1 ;  /* 0x0000000000017941 */ /* 0x000fea0003800000 */
.L_x_264:
        /* <DEDUP_REMOVED lines=9> */
.L_x_267:
[----:B------:R-:W-:Y:S05]  /*7990*/  BSYNC B1 ;  /* 0x0000000000017941 */ /* 0x000fea0003800000 */
.L_x_266:
        /* <DEDUP_REMOVED lines=9> */
.L_x_269:
[----:B------:R-:W-:Y:S05]  /*7a30*/  BSYNC B1 ;  /* 0x0000000000017941 */ /* 0x000fea0003800000 */
.L_x_268:
        /* <DEDUP_REMOVED lines=9> */
.L_x_271:
[----:B------:R-:W-:Y:S05]  /*7ad0*/  BSYNC B1 ;  /* 0x0000000000017941 */ /* 0x000fea0003800000 */
.L_x_270:
        /* <DEDUP_REMOVED lines=9> */
.L_x_273:
[----:B------:R-:W-:Y:S05]  /*7b70*/  BSYNC B1 ;  /* 0x0000000000017941 */ /* 0x000fea0003800000 */
.L_x_272:
        /* <DEDUP_REMOVED lines=9> */
.L_x_275:
[----:B------:R-:W-:Y:S05]  /*7c10*/  BSYNC B1 ;  /* 0x0000000000017941 */ /* 0x000fea0003800000 */
.L_x_274:
        /* <DEDUP_REMOVED lines=9> */
.L_x_277:
[----:B------:R-:W-:Y:S05]  /*7cb0*/  BSYNC B1 ;  /* 0x0000000000017941 */ /* 0x000fea0003800000 */
.L_x_276:
        /* <DEDUP_REMOVED lines=9> */
.L_x_279:
[----:B------:R-:W-:Y:S05]  /*7d50*/  BSYNC B1 ;  /* 0x0000000000017941 */ /* 0x000fea0003800000 */
.L_x_278:
        /* <DEDUP_REMOVED lines=9> */
.L_x_281:
[----:B------:R-:W-:Y:S05]  /*7df0*/  BSYNC B1 ;  /* 0x0000000000017941 */ /* 0x000fea0003800000 */
.L_x_280:
[----:B0----5:R-:W-:Y:S01]  /*7e00*/  LOP3.LUT R3, R154, 0xffffe000, RZ, 0xc0, !PT ;  /* 0xffffe0009a037812 */ /* 0x021fe200078ec0ff */
[----:B------:R-:W-:Y:S01]  /*7e10*/  BSSY B1, `(.L_x_282) ;  /* 0x0000008000017945 */ /* 0x000fe20003800000 */
[----:B------:R-:W-:-:S03]  /*7e20*/  ISETP.GT.AND P2, PT, R0, 0x78, P1 ;  /* 0x000000780000780c */ /* 0x000fc60000f44270 */
[----:B---3--:R-:W-:-:S04]  /*7e30*/  FMUL R4, R3, R156 ;  /* 0x0000009c03047220 */ /* 0x008fc80000400000 */
[----:B------:R-:W-:-:S05]  /*7e40*/  FFMA R85, R85, R155, R4 ;  /* 0x0000009b55557223 */ /* 0x000fca0000000004 */
[----:B------:R-:W-:-:S05]  /*7e50*/  F2FP.TF32.F32.PACK_B R85, R85 ;  /* 0x00000055ff55723e */ /* 0x000fca00024050ff */
[----:B------:R0:W-:Y:S01]  /*7e60*/  @P0 STG.E desc[UR36][R6.64+0x1e4], R85 ;  /* 0x0001e45506000986 */ /* 0x0001e2000c101924 */
[----:B------:R-:W-:Y:S05]  /*7e70*/  @!P2 BRA `(.L_x_283) ;  /* 0x000000000004a947 */ /* 0x000fea0003800000 */
[----:B------:R3:W5:Y:S02]  /*7e80*/  LDG.E.LTC128B R154, desc[UR36][R10.64+0x1e0] ;  /* 0x0001e0240a9a7981 */ /* 0x000764000c1e1920 */
.L_x_283:
[----:B------:R-:W-:Y:S05]  /*7e90*/  BSYNC B1 ;  /* 0x0000000000017941 */ /* 0x000fea0003800000 */
.L_x_282:
[----:B-----5:R-:W-:Y:S01]  /*7ea0*/  LOP3.LUT R3, R154, 0xffffe000, RZ, 0xc0, !PT ;  /* 0xffffe0009a037812 */ /* 0x020fe200078ec0ff */
[----:B------:R-:W-:Y:S01]  /*7eb0*/  @P2 IMAD.MOV.U32 R4, RZ, RZ, R8 ;  /* 0x000000ffff042224 */ /* 0x000fe200078e0008 */
[----:B------:R-:W-:Y:S01]  /*7ec0*/  ISETP.GT.AND P1, PT, R0, 0x79, P1 ;  /* 0x000000790000780c */ /* 0x000fe20000f24270 */
[----:B------:R-:W-:Y:S01]  /*7ed0*/  @P2 IMAD.MOV.U32 R5, RZ, RZ, R9 ;  /* 0x000000ffff052224 */ /* 0x000fe200078e0009 */
[----:B------:R-:W-:Y:S01]  /*7ee0*/  BSSY B1, `(.L_x_284) ;  /* 0x0000007000017945 */ /* 0x000fe20003800000 */
[----:B------:R-:W-:-:S04]  /*7ef0*/  FMUL R3, R3, R156 ;  /* 0x0000009c03037220 */ /* 0x000fc80000400000 */
[----:B------:R-:W-:-:S05]  /*7f00*/  FFMA R3, R86, R155, R3 ;  /* 0x0000009b56037223 */ /* 0x000fca0000000003 */
[----:B------:R-:W-:-:S05]  /*7f10*/  F2FP.TF32.F32.PACK_B R3, R3 ;  /* 0x00000003ff03723e */ /* 0x000fca00024050ff */
[----:B------:R0:W-:Y:S01]  /*7f20*/  @P2 STG.E desc[UR36][R4.64+0x1e0], R3 ;  /* 0x0001e00304002986 */ /* 0x0001e2000c101924 */
[----:B------:R-:W-:Y:S05]  /*7f30*/  @!P1 BRA `(.L_x_285) ;  /* 0x0000000000049947 */ /* 0x000fea0003800000 */
[----:B------:R0:W5:Y:S02]  /*7f40*/  LDG.E.LTC128B R154, desc[UR36][R10.64+0x1e4] ;  /* 0x0001e4240a9a7981 */ /* 0x000164000c1e1920 */
.L_x_285:
[----:B------:R-:W-:Y:S05]  /*7f50*/  BSYNC B1 ;  /* 0x0000000000017941 */ /* 0x000fea0003800000 */
.L_x_284:
[----:B------:R-:W-:Y:S05]  /*7f60*/  @!P1 BRA `(.L_x_286) ;  /* 0x00000024003c9947 */ /* 0x000fea0003800000 */
[----:B0----5:R-:W-:-:S05]  /*7f70*/  LOP3.LUT R3, R154, 0xffffe000, RZ, 0xc0, !PT ;  /* 0xffffe0009a037812 */ /* 0x021fca00078ec0ff */
[----:B------:R-:W-:-:S04]  /*7f80*/  FMUL R0, R3, R156 ;  /* 0x0000009c03007220 */ /* 0x000fc80000400000 */
[----:B------:R-:W-:-:S05]  /*7f90*/  FFMA R87, R87, R155, R0 ;  /* 0x0000009b57577223 */ /* 0x000fca0000000000 */
[----:B------:R-:W-:-:S05]  /*7fa0*/  F2FP.TF32.F32.PACK_B R87, R87 ;  /* 0x00000057ff57723e */ /* 0x000fca00024050ff */
[----:B------:R0:W-:Y:S01]  /*7fb0*/  STG.E desc[UR36][R8.64+0x1e4], R87 ;  /* 0x0001e45708007986 */ /* 0x0001e2000c101924 */
[----:B------:R-:W-:Y:S05]  /*7fc0*/  BRA `(.L_x_286) ;  /* 0x0000002400247947 */ /* 0x000fea0003800000 */
.L_x_35:
[----:B------:R-:W-:Y:S01]  /*7fd0*/  ULDC.64 UR4, c[0x0][0x5c0] ;  /* 0x0001700000047ab9 */ /* 0x000fe20000000a00 */
[-C--:B------:R-:W-:Y:S01]  /*7fe0*/  FMUL R15, R88, R155.reuse ;  /* 0x0000009b580f7220 */ /* 0x080fe20000400000 */
[----:B------:R-:W-:Y:S01]  /*7ff0*/  LEA R6, P0, R170, UR4, 0x2 ;  /* 0x00000004aa067c11 */ /* 0x000fe2000f8010ff */
[----:B------:R-:W-:Y:S01]  /*8000*/  IMAD.SHL.U32 R11, R4, 0x20, RZ ;  /* 0x00000020040b7824 */ /* 0x000fe200078e00ff */
[----:B------:R-:W-:Y:S01]  /*8010*/  ISETP.GT.AND P5, PT, R0, 0x1, P3 ;  /* 0x000000010000780c */ /* 0x000fe20001fa4270 */
[-C--:B------:R-:W-:Y:S01]  /*8020*/  FMUL R89, R89, R155.reuse ;  /* 0x0000009b59597220 */ /* 0x080fe20000400000 */
[----:B------:R-:W-:Y:S01]  /*8030*/  LEA.HI.X R7, R170, UR5, R173, 0x2, P0 ;  /* 0x00000005aa077c11 */ /* 0x000fe200080f14ad */
[-C--:B------:R-:W-:Y:S01]  /*8040*/  FMUL R21, R90, R155.reuse ;  /* 0x0000009b5a157220 */ /* 0x080fe20000400000 */
[----:B------:R-:W-:Y:S01]  /*8050*/  ISETP.GT.AND P0, PT, R3, 0x8, PT ;  /* 0x000000080300780c */ /* 0x000fe20003f04270 */
[----:B------:R-:W-:Y:S01]  /*8060*/  FMUL R91, R91, R155 ;  /* 0x0000009b5b5b7220 */ /* 0x000fe20000400000 */
[----:B------:R-:W-:Y:S01]  /*8070*/  F2FP.TF32.F32.PACK_B R15, R15 ;  /* 0x0000000fff0f723e */ /* 0x000fe200024050ff */
[-C--:B------:R-:W-:Y:S01]  /*8080*/  FMUL R93, R93, R155.reuse ;  /* 0x0000009b5d5d7220 */ /* 0x080fe20000400000 */
[----:B------:R-:W-:Y:S01]  /*8090*/  ISETP.GT.AND P1, PT, R0, RZ, P0 ;  /* 0x000000ff0000720c */ /* 0x000fe20000724270 */
[-C--:B------:R-:W-:Y:S01]  /*80a0*/  FMUL R23, R94, R155.reuse ;  /* 0x0000009b5e177220 */ /* 0x080fe20000400000 */
[----:B------:R-:W-:Y:S01]  /*80b0*/  ISETP.GT.AND P4, PT, R0, 0x1, P0 ;  /* 0x000000010000780c */ /* 0x000fe20000784270 */
[----:B------:R0:W-:Y:S01]  /*80c0*/  @P2 STG.E desc[UR36][R6.64], R15 ;  /* 0x0000000f06002986 */ /* 0x0001e2000c101924 */
[----:B------:R-:W-:Y:S01]  /*80d0*/  SHF.L.U64.HI R9, R4, 0x5, R5 ;  /* 0x0000000504097819 */ /* 0x000fe20000010205 */
[-C--:B------:R-:W-:Y:S01]  /*80e0*/  FMUL R95, R95, R155.reuse ;  /* 0x0000009b5f5f7220 */ /* 0x080fe20000400000 */
[-C--:B------:R-:W-:Y:S01]  /*80f0*/  IADD3 R12, P2, R11, R6.reuse, RZ ;  /* 0x000000060b0c7210 */ /* 0x080fe20007f5e0ff */
[----:B------:R-:W-:Y:S01]  /*8100*/  FMUL R97, R97, R155 ;  /* 0x0000009b61617220 */ /* 0x000fe20000400000 */
[----:B------:R-:W-:Y:S01]  /*8110*/  F2FP.TF32.F32.PACK_B R89, R89 ;  /* 0x00000059ff59723e */ /* 0x000fe200024050ff */
[----:B------:R-:W-:Y:S01]  /*8120*/  FMUL R99, R99, R155 ;  /* 0x0000009b63637220 */ /* 0x000fe20000400000 */
[----:B------:R-:W-:Y:S01]  /*8130*/  F2FP.TF32.F32.PACK_B R21, R21 ;  /* 0x00000015ff15723e */ /* 0x000fe200024050ff */
[----:B------:R-:W-:Y:S01]  /*8140*/  IMAD.X R13, R9, 0x1, R7, P2 ;  /* 0x00000001090d7824 */ /* 0x000fe200010e0607 */
[----:B------:R-:W-:Y:S01]  /*8150*/  F2FP.TF32.F32.PACK_B R91, R91 ;  /* 0x0000005bff5b723e */ /* 0x000fe200024050ff */
[----:B------:R-:W-:Y:S01]  /*8160*/  @P5 STG.E desc[UR36][R6.64+0x4], R89 ;  /* 0x0000045906005986 */ /* 0x000fe2000c101924 */
[----:B------:R-:W-:Y:S01]  /*8170*/  ISETP.GT.AND P5, PT, R0, 0x8, P3 ;  /* 0x000000080000780c */ /* 0x000fe20001fa4270 */
[-C--:B0-----:R-:W-:Y:S01]  /*8180*/  FMUL R15, R92, R155.reuse ;  /* 0x0000009b5c0f7220 */ /* 0x081fe20000400000 */
[C---:B------:R-:W-:Y:S01]  /*8190*/  ISETP.GT.AND P2, PT, R0.reuse, 0x9, P3 ;  /* 0x000000090000780c */ /* 0x040fe20001f44270 */
[----:B------:R0:W-:Y:S01]  /*81a0*/  @P1 STG.E desc[UR36][R12.64], R21 ;  /* 0x000000150c001986 */ /* 0x0001e2000c101924 */
[C---:B------:R-:W-:Y:S01]  /*81b0*/  ISETP.GT.AND P1, PT, R0.reuse, 0x8, P0 ;  /* 0x000000080000780c */ /* 0x040fe20000724270 */
[----:B------:R-:W-:Y:S01]  /*81c0*/  FMUL R101, R101, R155 ;  /* 0x0000009b65657220 */ /* 0x000fe20000400000 */
[----:B------:R-:W-:Y:S01]  /*81d0*/  F2FP.TF32.F32.PACK_B R15, R15 ;  /* 0x0000000fff0f723e */ /* 0x000fe200024050ff */
[----:B------:R-:W-:Y:S01]  /*81e0*/  @P4 STG.E desc[UR36][R12.64+0x4], R91 ;  /* 0x0000045b0c004986 */ /* 0x000fe2000c101924 */
[----:B------:R-:W-:Y:S01]  /*81f0*/  ISETP.GT.AND P4, PT, R0, 0x9, P0 ;  /* 0x000000090000780c */ /* 0x000fe20000784270 */
[----:B------:R-:W-:Y:S01]  /*8200*/  FMUL R103, R103, R155 ;  /* 0x0000009b67677220 */ /* 0x000fe20000400000 */
[----:B------:R-:W-:Y:S01]  /*8210*/  F2FP.TF32.F32.PACK_B R93, R93 ;  /* 0x0000005dff5d723e */ /* 0x000fe200024050ff */
[----:B------:R-:W-:Y:S01]  /*8220*/  FMUL R105, R105, R155 ;  /* 0x0000009b69697220 */ /* 0x000fe20000400000 */
[----:B------:R-:W-:Y:S01]  /*8230*/  F2FP.TF32.F32.PACK_B R23, R23 ;  /* 0x00000017ff17723e */ /* 0x000fe200024050ff */
[----:B------:R1:W-:Y:S01]  /*8240*/  @P5 STG.E desc[UR36][R6.64+0x20], R15 ;  /* 0x0000200f06005986 */ /* 0x0003e2000c101924 */
[----:B------:R-:W-:Y:S01]  /*8250*/  F2FP.TF32.F32.PACK_B R95, R95 ;  /* 0x0000005fff5f723e */ /* 0x000fe200024050ff */
[-C--:B0-----:R-:W-:Y:S01]  /*8260*/  FMUL R21, R96, R155.reuse ;  /* 0x0000009b60157220 */ /* 0x081fe20000400000 */
[C---:B------:R-:W-:Y:S01]  /*8270*/  ISETP.GT.AND P5, PT, R0.reuse, 0x10, P3 ;  /* 0x000000100000780c */ /* 0x040fe20001fa4270 */
[----:B------:R-:W-:Y:S01]  /*8280*/  @P2 STG.E desc[UR36][R6.64+0x24], R93 ;  /* 0x0000245d06002986 */ /* 0x000fe2000c101924 */
[C---:B------:R-:W-:Y:S01]  /*8290*/  ISETP.GT.AND P2, PT, R0.reuse, 0x11, P3 ;  /* 0x000000110000780c */ /* 0x040fe20001f44270 */
[----:B------:R-:W-:Y:S01]  /*82a0*/  FMUL R107, R107, R155 ;  /* 0x0000009b6b6b7220 */ /* 0x000fe20000400000 */
[----:B------:R-:W-:Y:S01]  /*82b0*/  F2FP.TF32.F32.PACK_B R21, R21 ;  /* 0x00000015ff15723e */ /* 0x000fe200024050ff */
[----:B------:R0:W-:Y:S01]  /*82c0*/  @P1 STG.E desc[UR36][R12.64+0x20], R23 ;  /* 0x000020170c001986 */ /* 0x0001e2000c101924 */
[C---:B------:R-:W-:Y:S01]  /*82d0*/  ISETP.GT.AND P1, PT, R0.reuse, 0x10, P0 ;  /* 0x000000100000780c */ /* 0x040fe20000724270 */
[----:B------:R-:W-:Y:S01]  /*82e0*/  FMUL R109, R109, R155 ;  /* 0x0000009b6d6d7220 */ /* 0x000fe20000400000 */
[----:B------:R-:W-:Y:S01]  /*82f0*/  F2FP.TF32.F32.PACK_B R97, R97 ;  /* 0x00000061ff61723e */ /* 0x000fe200024050ff */
[----:B------:R-:W-:Y:S01]  /*8300*/  @P4 STG.E desc[UR36][R12.64+0x24], R95 ;  /* 0x0000245f0c004986 */ /* 0x000fe2000c101924 */
[----:B------:R-:W-:Y:S01]  /*8310*/  ISETP.GT.AND P4, PT, R0, 0x11, P0 ;  /* 0x000000110000780c */ /* 0x000fe20000784270 */
[----:B-1----:R-:W-:Y:S01]  /*8320*/  FMUL R15, R98, R155 ;  /* 0x0000009b620f7220 */ /* 0x002fe20000400000 */
[----:B------:R-:W-:Y:S01]  /*8330*/  F2FP.TF32.F32.PACK_B R99, R99 ;  /* 0x00000063ff63723e */ /* 0x000fe200024050ff */
[----:B------:R1:W-:Y:S01]  /*8340*/  @P5 STG.E desc[UR36][R6.64+0x40], R21 ;  /* 0x0000401506005986 */ /* 0x0003e2000c101924 */
[C---:B------:R-:W-:Y:S01]  /*8350*/  ISETP.GT.AND P5, PT, R0.reuse, 0x18, P3 ;  /* 0x000000180000780c */ /* 0x040fe20001fa4270 */
[----:B------:R-:W-:Y:S01]  /*8360*/  FMUL R111, R111, R155 ;  /* 0x0000009b6f6f7220 */ /* 0x000fe20000400000 */
[----:B------:R-:W-:Y:S01]  /*8370*/  F2FP.TF32.F32.PACK_B R15, R15 ;  /* 0x0000000fff0f723e */ /* 0x000fe200024050ff */
[----:B------:R-:W-:Y:S01]  /*8380*/  @P2 STG.E desc[UR36][R6.64+0x44], R97 ;  /* 0x0000446106002986 */ /* 0x000fe2000c101924 */
[----:B------:R-:W-:Y:S01]  /*8390*/  ISETP.GT.AND P2, PT, R0, 0x19, P3 ;  /* 0x000000190000780c */ /* 0x000fe20001f44270 */
[----:B0-----:R-:W-:Y:S01]  /*83a0*/  FMUL R23, R100, R155 ;  /* 0x0000009b64177220 */ /* 0x001fe20000400000 */
        /* <DEDUP_REMOVED lines=177> */
[----:B------:R-:W-:Y:S01]  /*8ec0*/  @P1 STG.E desc[UR36][R12.64+0x1a0], R23 ;  /* 0x0001a0170c001986 */ /* 0x000fe2000c101924 */
        /* <DEDUP_REMOVED lines=11> */
[-C--:B------:R-:W-:Y:S01]  /*8f80*/  FMUL R33, R33, R155.reuse ;  /* 0x0000009b21217220 */ /* 0x080fe20000400000 */
[----:B------:R-:W-:Y:S01]  /*8f90*/  ISETP.GT.AND P3, PT, R0, 0x79, P3 ;  /* 0x000000790000780c */ /* 0x000fe20001f64270 */
[----:B------:R-:W-:Y:S01]  /*8fa0*/  @P1 STG.E desc[UR36][R6.64+0x1c4], R145 ;  /* 0x0001c49106001986 */ /* 0x000fe2000c101924 */
[----:B------:R-:W-:Y:S01]  /*8fb0*/  ISETP.GT.AND P1, PT, R3, 0x80, PT ;  /* 0x000000800300780c */ /* 0x000fe20003f24270 */
[----:B------:R-:W-:Y:S01]  /*8fc0*/  FMUL R35, R35, R155 ;  /* 0x0000009b23237220 */ /* 0x000fe20000400000 */
[----:B------:R-:W-:Y:S01]  /*8fd0*/  F2FP.TF32.F32.PACK_B R149, R149 ;  /* 0x00000095ff95723e */ /* 0x000fe200024050ff */
[----:B------:R1:W-:Y:S01]  /*8fe0*/  @P2 STG.E desc[UR36][R12.64+0x1c0], R15 ;  /* 0x0001c00f0c002986 */ /* 0x0003e2000c101924 */
[----:B------:R-:W-:Y:S01]  /*8ff0*/  ISETP.GT.AND P2, PT, R3, 0x88, PT ;  /* 0x000000880300780c */ /* 0x000fe20003f44270 */
[-C--:B------:R-:W-:Y:S01]  /*9000*/  FMUL R3, R148, R155.reuse ;  /* 0x0000009b94037220 */ /* 0x080fe20000400000 */
[-C--:B0-----:R-:W-:Y:S01]  /*9010*/  FMUL R21, R150, R155.reuse ;  /* 0x0000009b96157220 */ /* 0x081fe20000400000 */
[----:B------:R-:W-:Y:S01]  /*9020*/  @P4 STG.E desc[UR36][R12.64+0x1c4], R147 ;  /* 0x0001c4930c004986 */ /* 0x000fe2000c101924 */
[C---:B------:R-:W-:Y:S01]  /*9030*/  ISETP.GT.AND P4, PT, R0.reuse, 0x78, P0 ;  /* 0x000000780000780c */ /* 0x040fe20000784270 */
[-C--:B------:R-:W-:Y:S01]  /*9040*/  FMUL R37, R37, R155.reuse ;  /* 0x0000009b25257220 */ /* 0x080fe20000400000 */
[----:B------:R-:W-:Y:S01]  /*9050*/  ISETP.GT.AND P0, PT, R0, 0x79, P0 ;  /* 0x000000790000780c */ /* 0x000fe20000704270 */
[----:B------:R-:W-:Y:S01]  /*9060*/  FMUL R39, R39, R155 ;  /* 0x0000009b27277220 */ /* 0x000fe20000400000 */
[----:B------:R-:W-:Y:S01]  /*9070*/  F2FP.TF32.F32.PACK_B R3, R3 ;  /* 0x00000003ff03723e */ /* 0x000fe200024050ff */
[----:B------:R-:W-:Y:S01]  /*9080*/  FMUL R41, R41, R155 ;  /* 0x0000009b29297220 */ /* 0x000fe20000400000 */
[----:B------:R-:W-:Y:S01]  /*9090*/  F2FP.TF32.F32.PACK_B R21, R21 ;  /* 0x00000015ff15723e */ /* 0x000fe200024050ff */
[C---:B-1----:R-:W-:Y:S01]  /*90a0*/  IMAD.SHL.U32 R15, R4.reuse, 0x200, RZ ;  /* 0x00000200040f7824 */ /* 0x042fe200078e00ff */
[----:B------:R-:W-:Y:S01]  /*90b0*/  F2FP.TF32.F32.PACK_B R151, R151 ;  /* 0x00000097ff97723e */ /* 0x000fe200024050ff */
[----:B------:R0:W-:Y:S01]  /*90c0*/  @P5 STG.E desc[UR36][R6.64+0x1e0], R3 ;  /* 0x0001e00306005986 */ /* 0x0001e2000c101924 */
[----:B------:R-:W-:Y:S01]  /*90d0*/  SHF.L.U64.HI R5, R4, 0x9, R5 ;  /* 0x0000000904057819 */ /* 0x000fe20000010205 */
[----:B------:R-:W-:Y:S01]  /*90e0*/  FMUL R43, R43, R155 ;  /* 0x0000009b2b2b7220 */ /* 0x000fe20000400000 */
[----:B------:R-:W-:Y:S01]  /*90f0*/  F2FP.TF32.F32.PACK_B R25, R25 ;  /* 0x00000019ff19723e */ /* 0x000fe200024050ff */
[----:B------:R-:W-:Y:S01]  /*9100*/  @P3 STG.E desc[UR36][R6.64+0x1e4], R149 ;  /* 0x0001e49506003986 */ /* 0x000fe2000c101924 */
[-C--:B------:R-:W-:Y:S01]  /*9110*/  IADD3 R4, P3, R15, R6.reuse, RZ ;  /* 0x000000060f047210 */ /* 0x080fe20007f7e0ff */
[----:B------:R-:W-:Y:S01]  /*9120*/  FMUL R45, R45, R155 ;  /* 0x0000009b2d2d7220 */ /* 0x000fe20000400000 */
[----:B------:R-:W-:Y:S01]  /*9130*/  F2FP.TF32.F32.PACK_B R27, R27 ;  /* 0x0000001bff1b723e */ /* 0x000fe200024050ff */
[----:B------:R1:W-:Y:S01]  /*9140*/  @P4 STG.E desc[UR36][R12.64+0x1e0], R21 ;  /* 0x0001e0150c004986 */ /* 0x0003e2000c101924 */
[----:B------:R-:W-:Y:S01]  /*9150*/  IADD3 R14, P4, P5, R11, R6, R15 ;  /* 0x000000060b0e7210 */ /* 0x000fe20007d9e00f */
[----:B------:R-:W-:Y:S01]  /*9160*/  FMUL R47, R47, R155 ;  /* 0x0000009b2f2f7220 */ /* 0x000fe20000400000 */
[----:B------:R-:W-:Y:S01]  /*9170*/  F2FP.TF32.F32.PACK_B R29, R29 ;  /* 0x0000001dff1d723e */ /* 0x000fe200024050ff */
[----:B------:R2:W-:Y:S01]  /*9180*/  @P0 STG.E desc[UR36][R12.64+0x1e4], R151 ;  /* 0x0001e4970c000986 */ /* 0x0005e2000c101924 */
[----:B------:R-:W-:Y:S01]  /*9190*/  ISETP.GT.AND P0, PT, R0, RZ, P1 ;  /* 0x000000ff0000720c */ /* 0x000fe20000f04270 */
[----:B0-----:R-:W-:Y:S01]  /*91a0*/  FMUL R3, R24, R155 ;  /* 0x0000009b18037220 */ /* 0x001fe20000400000 */
[----:B------:R-:W-:Y:S01]  /*91b0*/  IADD3.X R15, R9, R7, R5, P4, P5 ;  /* 0x00000007090f7210 */ /* 0x000fe200027ea405 */
[----:B------:R-:W-:Y:S01]  /*91c0*/  IMAD.X R5, R5, 0x1, R7, P3 ;  /* 0x0000000105057824 */ /* 0x000fe200018e0607 */
[C---:B------:R-:W-:Y:S01]  /*91d0*/  ISETP.GT.AND P5, PT, R0.reuse, 0x1, P1 ;  /* 0x000000010000780c */ /* 0x040fe20000fa4270 */
[-C--:B------:R-:W-:Y:S01]  /*91e0*/  FMUL R49, R49, R155.reuse ;  /* 0x0000009b31317220 */ /* 0x080fe20000400000 */
[----:B------:R-:W-:Y:S01]  /*91f0*/  ISETP.GT.AND P4, PT, R0, RZ, P2 ;  /* 0x000000ff0000720c */ /* 0x000fe20001784270 */
[----:B-1----:R-:W-:Y:S01]  /*9200*/  FMUL R21, R26, R155 ;  /* 0x0000009b1a157220 */ /* 0x002fe20000400000 */
[----:B------:R-:W-:Y:S01]  /*9210*/  F2FP.TF32.F32.PACK_B R3, R3 ;  /* 0x00000003ff03723e */ /* 0x000fe200024050ff */
[-C--:B------:R-:W-:Y:S01]  /*9220*/  FMUL R51, R51, R155.reuse ;  /* 0x0000009b33337220 */ /* 0x080fe20000400000 */
[-C--:B------:R-:W-:Y:S01]  /*9230*/  IADD3 R6, P3, R11, R4.reuse, RZ ;  /* 0x000000040b067210 */ /* 0x080fe20007f7e0ff */
[----:B--2---:R-:W-:Y:S01]  /*9240*/  FMUL R13, R28, R155 ;  /* 0x0000009b1c0d7220 */ /* 0x004fe20000400000 */
[----:B------:R-:W-:Y:S01]  /*9250*/  F2FP.TF32.F32.PACK_B R21, R21 ;  /* 0x00000015ff15723e */ /* 0x000fe200024050ff */
[----:B------:R0:W-:Y:S01]  /*9260*/  @P0 STG.E desc[UR36][R4.64], R3 ;  /* 0x0000000304000986 */ /* 0x0001e2000c101924 */
[C---:B------:R-:W-:Y:S01]  /*9270*/  ISETP.GT.AND P0, PT, R0.reuse, 0x1, P2 ;  /* 0x000000010000780c */ /* 0x040fe20001704270 */
[--C-:B------:R-:W-:Y:S01]  /*9280*/  IMAD.X R7, R9, 0x1, R5.reuse, P3 ;  /* 0x0000000109077824 */ /* 0x100fe200018e0605 */
[C---:B------:R-:W-:Y:S01]  /*9290*/  ISETP.GT.AND P3, PT, R0.reuse, 0x9, P1 ;  /* 0x000000090000780c */ /* 0x040fe20000f64270 */
[----:B------:R-:W-:Y:S01]  /*92a0*/  @P5 STG.E desc[UR36][R4.64+0x4], R25 ;  /* 0x0000041904005986 */ /* 0x000fe2000c101924 */
[----:B------:R-:W-:Y:S01]  /*92b0*/  F2FP.TF32.F32.PACK_B R13, R13 ;  /* 0x0000000dff0d723e */ /* 0x000fe200024050ff */
[-C--:B------:R-:W-:Y:S01]  /*92c0*/  FMUL R53, R53, R155.reuse ;  /* 0x0000009b35357220 */ /* 0x080fe20000400000 */
[----:B------:R-:W-:Y:S01]  /*92d0*/  IADD3 R8, P5, R11, R4, RZ ;  /* 0x000000040b087210 */ /* 0x000fe20007fbe0ff */
[----:B------:R1:W-:Y:S01]  /*92e0*/  @P4 STG.E desc[UR36][R6.64], R21 ;  /* 0x0000001506004986 */ /* 0x0003e2000c101924 */
[----:B------:R-:W-:Y:S01]  /*92f0*/  ISETP.GT.AND P4, PT, R0, 0x8, P1 ;  /* 0x000000080000780c */ /* 0x000fe20000f84270 */
[----:B------:R-:W-:Y:S01]  /*9300*/  FMUL R11, R32, R155 ;  /* 0x0000009b200b7220 */ /* 0x000fe20000400000 */
[----:B------:R-:W-:Y:S01]  /*9310*/  F2FP.TF32.F32.PACK_B R31, R31 ;  /* 0x0000001fff1f723e */ /* 0x000fe200024050ff */
[-C--:B0-----:R-:W-:Y:S01]  /*9320*/  FMUL R3, R30, R155.reuse ;  /* 0x0000009b1e037220 */ /* 0x081fe20000400000 */
[----:B------:R-:W-:Y:S01]  /*9330*/  IMAD.X R9, R9, 0x1, R5, P5 ;  /* 0x0000000109097824 */ /* 0x000fe200028e0605 */
[----:B------:R-:W-:Y:S01]  /*9340*/  @P0 STG.E desc[UR36][R6.64+0x4], R27 ;  /* 0x0000041b06000986 */ /* 0x000fe2000c101924 */
[C---:B------:R-:W-:Y:S01]  /*9350*/  ISETP.GT.AND P0, PT, R0.reuse, 0x8, P2 ;  /* 0x000000080000780c */ /* 0x040fe20001704270 */
[----:B------:R-:W-:Y:S01]  /*9360*/  FMUL R55, R55, R155 ;  /* 0x0000009b37377220 */ /* 0x000fe20000400000 */
[----:B------:R-:W-:Y:S01]  /*9370*/  F2FP.TF32.F32.PACK_B R3, R3 ;  /* 0x00000003ff03723e */ /* 0x000fe200024050ff */
[----:B------:R-:W-:Y:S01]  /*9380*/  @P3 STG.E desc[UR36][R4.64+0x24], R29 ;  /* 0x0000241d04003986 */ /* 0x000fe2000c101924 */
[----:B------:R-:W-:Y:S01]  /*9390*/  ISETP.GT.AND P5, PT, R0, 0x10, P1 ;  /* 0x000000100000780c */ /* 0x000fe20000fa4270 */
[-C--:B-1----:R-:W-:Y:S01]  /*93a0*/  FMUL R21, R36, R155.reuse ;  /* 0x0000009b24157220 */ /* 0x082fe20000400000 */
[C---:B------:R-:W-:Y:S01]  /*93b0*/  ISETP.GT.AND P3, PT, R0.reuse, 0x11, P1 ;  /* 0x000000110000780c */ /* 0x040fe20000f64270 */
[----:B------:R0:W-:Y:S01]  /*93c0*/  @P4 STG.E desc[UR36][R4.64+0x20], R13 ;  /* 0x0000200d04004986 */ /* 0x0001e2000c101924 */
[C---:B------:R-:W-:Y:S01]  /*93d0*/  ISETP.GT.AND P4, PT, R0.reuse, 0x9, P2 ;  /* 0x000000090000780c */ /* 0x040fe20001784270 */
[----:B------:R-:W-:Y:S01]  /*93e0*/  FMUL R57, R57, R155 ;  /* 0x0000009b39397220 */ /* 0x000fe20000400000 */
[----:B------:R-:W-:Y:S01]  /*93f0*/  F2FP.TF32.F32.PACK_B R11, R11 ;  /* 0x0000000bff0b723e */ /* 0x000fe200024050ff */
[----:B------:R-:W-:Y:S01]  /*9400*/  FMUL R59, R59, R155 ;  /* 0x0000009b3b3b7220 */ /* 0x000fe20000400000 */
[----:B------:R-:W-:Y:S01]  /*9410*/  F2FP.TF32.F32.PACK_B R33, R33 ;  /* 0x00000021ff21723e */ /* 0x000fe200024050ff */
[----:B------:R1:W-:Y:S01]  /*9420*/  @P0 STG.E desc[UR36][R8.64+0x20], R3 ;  /* 0x0000200308000986 */ /* 0x0003e2000c101924 */
[----:B------:R-:W-:Y:S01]  /*9430*/  ISETP.GT.AND P0, PT, R0, 0x10, P2 ;  /* 0x000000100000780c */ /* 0x000fe20001704270 */
[----:B------:R-:W-:Y:S01]  /*9440*/  FMUL R61, R61, R155 ;  /* 0x0000009b3d3d7220 */ /* 0x000fe20000400000 */
[----:B------:R-:W-:Y:S01]  /*9450*/  F2FP.TF32.F32.PACK_B R35, R35 ;  /* 0x00000023ff23723e */ /* 0x000fe200024050ff */
[----:B------:R-:W-:Y:S01]  /*9460*/  FMUL R63, R63, R155 ;  /* 0x0000009b3f3f7220 */ /* 0x000fe20000400000 */
[----:B------:R-:W-:Y:S01]  /*9470*/  F2FP.TF32.F32.PACK_B R21, R21 ;  /* 0x00000015ff15723e */ /* 0x000fe200024050ff */
[----:B0-----:R-:W-:Y:S01]  /*9480*/  FMUL R13, R34, R155 ;  /* 0x0000009b220d7220 */ /* 0x001fe20000400000 */
[----:B------:R-:W-:Y:S01]  /*9490*/  F2FP.TF32.F32.PACK_B R37, R37 ;  /* 0x00000025ff25723e */ /* 0x000fe200024050ff */
[----:B------:R-:W-:Y:S01]  /*94a0*/  @P4 STG.E desc[UR36][R14.64+0x24], R31 ;  /* 0x0000241f0e004986 */ /* 0x000fe2000c101924 */
[C---:B------:R-:W-:Y:S01]  /*94b0*/  ISETP.GT.AND P4, PT, R0.reuse, 0x11, P2 ;  /* 0x000000110000780c */ /* 0x040fe20001784270 */
[----:B------:R-:W-:Y:S01]  /*94c0*/  FMUL R65, R65, R155 ;  /* 0x0000009b41417220 */ /* 0x000fe20000400000 */
[----:B------:R-:W-:Y:S01]  /*94d0*/  F2FP.TF32.F32.PACK_B R13, R13 ;  /* 0x0000000dff0d723e */ /* 0x000fe200024050ff */
[----:B------:R0:W-:Y:S01]  /*94e0*/  @P5 STG.E desc[UR36][R4.64+0x40], R11 ;  /* 0x0000400b04005986 */ /* 0x0001e2000c101924 */
[----:B------:R-:W-:Y:S01]  /*94f0*/  ISETP.GT.AND P5, PT, R0, 0x18, P1 ;  /* 0x000000180000780c */ /* 0x000fe20000fa4270 */
[----:B------:R-:W-:-:S02]  /*9500*/  @P0 IMAD.MOV.U32 R6, RZ, RZ, R14 ;  /* 0x000000ffff060224 */ /* 0x000fc400078e000e */
[-C--:B-1----:R-:W-:Y:S01]  /*9510*/  FMUL R3, R38, R155.reuse ;  /* 0x0000009b26037220 */ /* 0x082fe20000400000 */
[--C-:B------:R-:W-:Y:S01]  /*9520*/  @P0 IMAD.MOV.U32 R7, RZ, RZ, R15.reuse ;  /* 0x000000ffff070224 */ /* 0x100fe200078e000f */
[----:B------:R-:W-:Y:S01]  /*9530*/  @P3 STG.E desc[UR36][R4.64+0x44], R33 ;  /* 0x0000442104003986 */ /* 0x000fe2000c101924 */
[----:B------:R-:W-:Y:S01]  /*9540*/  ISETP.GT.AND P3, PT, R0, 0x19, P1 ;  /* 0x000000190000780c */ /* 0x000fe20000f64270 */
[----:B------:R-:W-:Y:S01]  /*9550*/  FMUL R9, R40, R155 ;  /* 0x0000009b28097220 */ /* 0x000fe20000400000 */
[----:B------:R-:W-:Y:S01]  /*9560*/  F2FP.TF32.F32.PACK_B R3, R3 ;  /* 0x00000003ff03723e */ /* 0x000fe200024050ff */
[----:B------:R1:W-:Y:S01]  /*9570*/  @P0 STG.E desc[UR36][R6.64+0x40], R13 ;  /* 0x0000400d06000986 */ /* 0x0003e2000c101924 */
[----:B------:R-:W-:Y:S01]  /*9580*/  ISETP.GT.AND P0, PT, R0, 0x18, P2 ;  /* 0x000000180000780c */ /* 0x000fe20001704270 */
[----:B------:R-:W-:Y:S01]  /*9590*/  FMUL R67, R67, R155 ;  /* 0x0000009b43437220 */ /* 0x000fe20000400000 */
[----:B------:R-:W-:Y:S01]  /*95a0*/  F2FP.TF32.F32.PACK_B R39, R39 ;  /* 0x00000027ff27723e */ /* 0x000fe200024050ff */
[----:B0-----:R-:W-:Y:S01]  /*95b0*/  FMUL R11, R42, R155 ;  /* 0x0000009b2a0b7220 */ /* 0x001fe20000400000 */
[----:B------:R-:W-:Y:S01]  /*95c0*/  F2FP.TF32.F32.PACK_B R9, R9 ;  /* 0x00000009ff09723e */ /* 0x000fe200024050ff */
[----:B------:R-:W-:Y:S01]  /*95d0*/  FMUL R69, R69, R155 ;  /* 0x0000009b45457220 */ /* 0x000fe20000400000 */
[----:B------:R-:W-:Y:S01]  /*95e0*/  F2FP.TF32.F32.PACK_B R41, R41 ;  /* 0x00000029ff29723e */ /* 0x000fe200024050ff */
[----:B------:R-:W-:Y:S01]  /*95f0*/  FMUL R71, R71, R155 ;  /* 0x0000009b47477220 */ /* 0x000fe20000400000 */
[----:B------:R-:W-:Y:S01]  /*9600*/  F2FP.TF32.F32.PACK_B R11, R11 ;  /* 0x0000000bff0b723e */ /* 0x000fe200024050ff */
[----:B------:R-:W-:Y:S01]  /*9610*/  FMUL R73, R73, R155 ;  /* 0x0000009b49497220 */ /* 0x000fe20000400000 */
[----:B------:R-:W-:Y:S01]  /*9620*/  F2FP.TF32.F32.PACK_B R43, R43 ;  /* 0x0000002bff2b723e */ /* 0x000fe200024050ff */
[--C-:B-1----:R-:W-:Y:S01]  /*9630*/  @P4 IMAD.MOV.U32 R6, RZ, RZ, R14.reuse ;  /* 0x000000ffff064224 */ /* 0x102fe200078e000e */
[----:B------:R-:W-:Y:S01]  /*9640*/  F2FP.TF32.F32.PACK_B R45, R45 ;  /* 0x0000002dff2d723e */ /* 0x000fe200024050ff */
[--C-:B------:R-:W-:Y:S01]  /*9650*/  @P4 IMAD.MOV.U32 R7, RZ, RZ, R15.reuse ;  /* 0x000000ffff074224 */ /* 0x100fe200078e000f */
[----:B------:R-:W-:Y:S01]  /*9660*/  F2FP.TF32.F32.PACK_B R47, R47 ;  /* 0x0000002fff2f723e */ /* 0x000fe200024050ff */
[----:B------:R-:W-:Y:S01]  /*9670*/  FMUL R75, R75, R155 ;  /* 0x0000009b4b4b7220 */ /* 0x000fe20000400000 */
[----:B------:R-:W-:Y:S01]  /*9680*/  F2FP.TF32.F32.PACK_B R49, R49 ;  /* 0x00000031ff31723e */ /* 0x000fe200024050ff */
[-C--:B------:R-:W-:Y:S01]  /*9690*/  FMUL R77, R77, R155.reuse ;  /* 0x0000009b4d4d7220 */ /* 0x080fe20000400000 */
[----:B------:R0:W-:Y:S01]  /*96a0*/  @P4 STG.E desc[UR36][R6.64+0x44], R35 ;  /* 0x0000442306004986 */ /* 0x0001e2000c101924 */
[C---:B------:R-:W-:Y:S01]  /*96b0*/  ISETP.GT.AND P4, PT, R0.reuse, 0x19, P2 ;  /* 0x000000190000780c */ /* 0x040fe20001784270 */
[----:B------:R-:W-:Y:S01]  /*96c0*/  FMUL R79, R79, R155 ;  /* 0x0000009b4f4f7220 */ /* 0x000fe20000400000 */
[----:B------:R-:W-:Y:S01]  /*96d0*/  F2FP.TF32.F32.PACK_B R51, R51 ;  /* 0x00000033ff33723e */ /* 0x000fe200024050ff */
[----:B------:R1:W-:Y:S01]  /*96e0*/  @P5 STG.E desc[UR36][R4.64+0x60], R21 ;  /* 0x0000601504005986 */ /* 0x0003e2000c101924 */
[----:B------:R-:W-:Y:S01]  /*96f0*/  ISETP.GT.AND P5, PT, R0, 0x20, P1 ;  /* 0x000000200000780c */ /* 0x000fe20000fa4270 */
[----:B------:R-:W-:Y:S01]  /*9700*/  FMUL R13, R80, R155 ;  /* 0x0000009b500d7220 */ /* 0x000fe20000400000 */
[----:B------:R-:W-:Y:S01]  /*9710*/  F2FP.TF32.F32.PACK_B R53, R53 ;  /* 0x00000035ff35723e */ /* 0x000fe200024050ff */
[----:B------:R-:W-:Y:S01]  /*9720*/  @P3 STG.E desc[UR36][R4.64+0x64], R37 ;  /* 0x0000642504003986 */ /* 0x000fe2000c101924 */
[----:B------:R-:W-:Y:S01]  /*9730*/  ISETP.GT.AND P3, PT, R0, 0x21, P1 ;  /* 0x000000210000780c */ /* 0x000fe20000f64270 */
[----:B------:R-:W-:Y:S01]  /*9740*/  FMUL R81, R81, R155 ;  /* 0x0000009b51517220 */ /* 0x000fe20000400000 */
[----:B------:R-:W-:Y:S01]  /*9750*/  F2FP.TF32.F32.PACK_B R55, R55 ;  /* 0x00000037ff37723e */ /* 0x000fe200024050ff */
[----:B0-----:R-:W-:Y:S01]  /*9760*/  @P0 IMAD.MOV.U32 R6, RZ, RZ, R14 ;  /* 0x000000ffff060224 */ /* 0x001fe200078e000e */
[----:B------:R-:W-:Y:S01]  /*9770*/  F2FP.TF32.F32.PACK_B R57, R57 ;  /* 0x00000039ff39723e */ /* 0x000fe200024050ff */
[----:B------:R-:W-:Y:S01]  /*9780*/  @P0 IMAD.MOV.U32 R7, RZ, RZ, R15 ;  /* 0x000000ffff070224 */ /* 0x000fe200078e000f */
[----:B------:R-:W-:Y:S01]  /*9790*/  F2FP.TF32.F32.PACK_B R59, R59 ;  /* 0x0000003bff3b723e */ /* 0x000fe200024050ff */
[----:B------:R-:W-:Y:S01]  /*97a0*/  FMUL R83, R83, R155 ;  /* 0x0000009b53537220 */ /* 0x000fe20000400000 */
[----:B------:R-:W-:Y:S01]  /*97b0*/  F2FP.TF32.F32.PACK_B R61, R61 ;  /* 0x0000003dff3d723e */ /* 0x000fe200024050ff */
[-C--:B-1----:R-:W-:Y:S01]  /*97c0*/  FMUL R21, R84, R155.reuse ;  /* 0x0000009b54157220 */ /* 0x082fe20000400000 */
[----:B------:R0:W-:Y:S01]  /*97d0*/  @P0 STG.E desc[UR36][R6.64+0x60], R3 ;  /* 0x0000600306000986 */ /* 0x0001e2000c101924 */
[----:B------:R-:W-:Y:S01]  /*97e0*/  ISETP.GT.AND P0, PT, R0, 0x20, P2 ;  /* 0x000000200000780c */ /* 0x000fe20001704270 */
[----:B------:R-:W-:Y:S01]  /*97f0*/  FMUL R85, R85, R155 ;  /* 0x0000009b55557220 */ /* 0x000fe20000400000 */
[----:B------:R-:W-:Y:S01]  /*9800*/  F2FP.TF32.F32.PACK_B R63, R63 ;  /* 0x0000003fff3f723e */ /* 0x000fe200024050ff */
[----:B------:R-:W-:Y:S01]  /*9810*/  FMUL R87, R87, R155 ;  /* 0x0000009b57577220 */ /* 0x000fe20000400000 */
[----:B------:R-:W-:-:S02]  /*9820*/  F2FP.TF32.F32.PACK_B R65, R65 ;  /* 0x00000041ff41723e */ /* 0x000fc400024050ff */
[----:B------:R-:W-:Y:S02]  /*9830*/  F2FP.TF32.F32.PACK_B R67, R67 ;  /* 0x00000043ff43723e */ /* 0x000fe400024050ff */
[----:B------:R-:W-:Y:S02]  /*9840*/  F2FP.TF32.F32.PACK_B R69, R69 ;  /* 0x00000045ff45723e */ /* 0x000fe400024050ff */
[----:B------:R-:W-:Y:S01]  /*9850*/  F2FP.TF32.F32.PACK_B R71, R71 ;  /* 0x00000047ff47723e */ /* 0x000fe200024050ff */
[----:B0-----:R-:W-:Y:S02]  /*9860*/  @P4 IMAD.MOV.U32 R6, RZ, RZ, R14 ;  /* 0x000000ffff064224 */ /* 0x001fe400078e000e */
[----:B------:R-:W-:Y:S01]  /*9870*/  FMUL R3, R44, R155 ;  /* 0x0000009b2c037220 */ /* 0x000fe20000400000 */
[----:B------:R-:W-:Y:S01]  /*9880*/  @P4 IMAD.MOV.U32 R7, RZ, RZ, R15 ;  /* 0x000000ffff074224 */ /* 0x000fe200078e000f */
[----:B------:R-:W-:Y:S02]  /*9890*/  F2FP.TF32.F32.PACK_B R73, R73 ;  /* 0x00000049ff49723e */ /* 0x000fe400024050ff */
[----:B------:R-:W-:-:S02]  /*98a0*/  F2FP.TF32.F32.PACK_B R75, R75 ;  /* 0x0000004bff4b723e */ /* 0x000fc400024050ff */
[----:B------:R0:W-:Y:S01]  /*98b0*/  @P4 STG.E desc[UR36][R6.64+0x64], R39 ;  /* 0x0000642706004986 */ /* 0x0001e2000c101924 */
[C---:B------:R-:W-:Y:S02]  /*98c0*/  ISETP.GT.AND P4, PT, R0.reuse, 0x21, P2 ;  /* 0x000000210000780c */ /* 0x040fe40001784270 */
[----:B------:R-:W-:Y:S01]  /*98d0*/  F2FP.TF32.F32.PACK_B R3, R3 ;  /* 0x00000003ff03723e */ /* 0x000fe200024050ff */
[----:B------:R1:W-:Y:S01]  /*98e0*/  @P5 STG.E desc[UR36][R4.64+0x80], R9 ;  /* 0x0000800904005986 */ /* 0x0003e2000c101924 */
[C---:B------:R-:W-:Y:S02]  /*98f0*/  ISETP.GT.AND P5, PT, R0.reuse, 0x28, P1 ;  /* 0x000000280000780c */ /* 0x040fe40000fa4270 */
[----:B------:R-:W-:Y:S01]  /*9900*/  F2FP.TF32.F32.PACK_B R77, R77 ;  /* 0x0000004dff4d723e */ /* 0x000fe200024050ff */
[----:B------:R-:W-:Y:S01]  /*9910*/  @P3 STG.E desc[UR36][R4.64+0x84], R41 ;  /* 0x0000842904003986 */ /* 0x000fe2000c101924 */
[----:B------:R-:W-:Y:S02]  /*9920*/  ISETP.GT.AND P3, PT, R0, 0x29, P1 ;  /* 0x000000290000780c */ /* 0x000fe40000f64270 */
[----:B------:R-:W-:Y:S01]  /*9930*/  F2FP.TF32.F32.PACK_B R79, R79 ;  /* 0x0000004fff4f723e */ /* 0x000fe200024050ff */
[----:B0-----:R-:W-:Y:S01]  /*9940*/  @P0 IMAD.MOV.U32 R6, RZ, RZ, R14 ;  /* 0x000000ffff060224 */ /* 0x001fe200078e000e */
[----:B------:R-:W-:Y:S01]  /*9950*/  F2FP.TF32.F32.PACK_B R13, R13 ;  /* 0x0000000dff0d723e */ /* 0x000fe200024050ff */
[----:B------:R-:W-:Y:S01]  /*9960*/  @P0 IMAD.MOV.U32 R7, RZ, RZ, R15 ;  /* 0x000000ffff070224 */ /* 0x000fe200078e000f */
[----:B------:R-:W-:Y:S01]  /*9970*/  F2FP.TF32.F32.PACK_B R81, R81 ;  /* 0x00000051ff51723e */ /* 0x000fe200024050ff */
[----:B-1----:R-:W-:Y:S01]  /*9980*/  FMUL R9, R46, R155 ;  /* 0x0000009b2e097220 */ /* 0x002fe20000400000 */
[----:B------:R-:W-:-:S02]  /*9990*/  F2FP.TF32.F32.PACK_B R83, R83 ;  /* 0x00000053ff53723e */ /* 0x000fc400024050ff */
[----:B------:R0:W-:Y:S01]  /*99a0*/  @P0 STG.E desc[UR36][R6.64+0x80], R11 ;  /* 0x0000800b06000986 */ /* 0x0001e2000c101924 */
[----:B------:R-:W-:Y:S02]  /*99b0*/  ISETP.GT.AND P0, PT, R0, 0x28, P2 ;  /* 0x000000280000780c */ /* 0x000fe40001704270 */
[----:B------:R-:W-:Y:S02]  /*99c0*/  F2FP.TF32.F32.PACK_B R9, R9 ;  /* 0x00000009ff09723e */ /* 0x000fe400024050ff */
[----:B------:R-:W-:Y:S02]  /*99d0*/  F2FP.TF32.F32.PACK_B R21, R21 ;  /* 0x00000015ff15723e */ /* 0x000fe400024050ff */
[----:B------:R-:W-:Y:S02]  /*99e0*/  F2FP.TF32.F32.PACK_B R85, R85 ;  /* 0x00000055ff55723e */ /* 0x000fe400024050ff */
[----:B------:R-:W-:Y:S01]  /*99f0*/  F2FP.TF32.F32.PACK_B R87, R87 ;  /* 0x00000057ff57723e */ /* 0x000fe200024050ff */
[----:B0-----:R-:W-:-:S02]  /*9a00*/  @P4 IMAD.MOV.U32 R6, RZ, RZ, R14 ;  /* 0x000000ffff064224 */ /* 0x001fc400078e000e */
[----:B------:R-:W-:Y:S01]  /*9a10*/  FMUL R11, R48, R155 ;  /* 0x0000009b300b7220 */ /* 0x000fe20000400000 */
[----:B------:R-:W-:-:S04]  /*9a20*/  @P4 IMAD.MOV.U32 R7, RZ, RZ, R15 ;  /* 0x000000ffff074224 */ /* 0x000fc800078e000f */
[----:B------:R-:W-:Y:S01]  /*9a30*/  F2FP.TF32.F32.PACK_B R11, R11 ;  /* 0x0000000bff0b723e */ /* 0x000fe200024050ff */
[----:B------:R0:W-:Y:S01]  /*9a40*/  @P4 STG.E desc[UR36][R6.64+0x84], R43 ;  /* 0x0000842b06004986 */ /* 0x0001e2000c101924 */
[----:B------:R-:W-:-:S03]  /*9a50*/  ISETP.GT.AND P4, PT, R0, 0x29, P2 ;  /* 0x000000290000780c */ /* 0x000fc60001784270 */
[----:B------:R1:W-:Y:S01]  /*9a60*/  @P5 STG.E desc[UR36][R4.64+0xa0], R3 ;  /* 0x0000a00304005986 */ /* 0x0003e2000c101924 */
[----:B------:R-:W-:-:S03]  /*9a70*/  ISETP.GT.AND P5, PT, R0, 0x30, P1 ;  /* 0x000000300000780c */ /* 0x000fc60000fa4270 */
[----:B------:R-:W-:Y:S01]  /*9a80*/  @P3 STG.E desc[UR36][R4.64+0xa4], R45 ;  /* 0x0000a42d04003986 */ /* 0x000fe2000c101924 */
[----:B------:R-:W-:Y:S01]  /*9a90*/  ISETP.GT.AND P3, PT, R0, 0x31, P1 ;  /* 0x000000310000780c */ /* 0x000fe20000f64270 */
[----:B0-----:R-:W-:Y:S02]  /*9aa0*/  @P0 IMAD.MOV.U32 R6, RZ, RZ, R14 ;  /* 0x000000ffff060224 */ /* 0x001fe400078e000e */
[----:B------:R-:W-:Y:S02]  /*9ab0*/  @P0 IMAD.MOV.U32 R7, RZ, RZ, R15 ;  /* 0x000000ffff070224 */ /* 0x000fe400078e000f */
[----:B-1----:R-:W-:-:S03]  /*9ac0*/  FMUL R3, R50, R155 ;  /* 0x0000009b32037220 */ /* 0x002fc60000400000 */
[----:B------:R0:W-:Y:S01]  /*9ad0*/  @P0 STG.E desc[UR36][R6.64+0xa0], R9 ;  /* 0x0000a00906000986 */ /* 0x0001e2000c101924 */
[----:B------:R-:W-:Y:S02]  /*9ae0*/  ISETP.GT.AND P0, PT, R0, 0x30, P2 ;  /* 0x000000300000780c */ /* 0x000fe40001704270 */
[----:B------:R-:W-:Y:S01]  /*9af0*/  F2FP.TF32.F32.PACK_B R3, R3 ;  /* 0x00000003ff03723e */ /* 0x000fe200024050ff */
[----:B0-----:R-:W-:Y:S02]  /*9b00*/  @P4 IMAD.MOV.U32 R6, RZ, RZ, R14 ;  /* 0x000000ffff064224 */ /* 0x001fe400078e000e */
        /* <DEDUP_REMOVED lines=69> */
[----:B------:R-:W-:Y:S01]  /*9f60*/  @P3 STG.E desc[UR36][R4.64+0x144], R65 ;  /* 0x0001444104003986 */ /* 0x000fe2000c101924 */
[----:B------:R-:W-:-:S03]  /*9f70*/  ISETP.GT.AND P3, PT, R0, 0x59, P1 ;  /* 0x000000590000780c */ /* 0x000fc60000f64270 */
[----:B------:R1:W-:Y:S01]  /*9f80*/  @P5 STG.E desc[UR36][R4.64+0x140], R9 ;  /* 0x0001400904005986 */ /* 0x0003e2000c101924 */
[----:B------:R-:W-:Y:S01]  /*9f90*/  ISETP.GT.AND P5, PT, R0, 0x58, P1 ;  /* 0x000000580000780c */ /* 0x000fe20000fa4270 */
[----:B0-----:R-:W-:Y:S02]  /*9fa0*/  @P0 IMAD.MOV.U32 R6, RZ, RZ, R14 ;  /* 0x000000ffff060224 */ /* 0x001fe400078e000e */
[----:B------:R-:W-:-:S05]  /*9fb0*/  @P0 IMAD.MOV.U32 R7, RZ, RZ, R15 ;  /* 0x000000ffff070224 */ /* 0x000fca00078e000f */
[----:B------:R0:W-:Y:S01]  /*9fc0*/  @P0 STG.E desc[UR36][R6.64+0x140], R11 ;  /* 0x0001400b06000986 */ /* 0x0001e2000c101924 */
[----:B------:R-:W-:Y:S01]  /*9fd0*/  ISETP.GT.AND P0, PT, R0, 0x58, P2 ;  /* 0x000000580000780c */ /* 0x000fe20001704270 */
[----:B-1----:R-:W-:-:S05]  /*9fe0*/  FMUL R9, R70, R155 ;  /* 0x0000009b46097220 */ /* 0x002fca0000400000 */
        /* <DEDUP_REMOVED lines=50> */
[----:B------:R-:W-:-:S05]  /*a310*/  @P4 IMAD.MOV.U32 R7, RZ, RZ, R15 ;  /* 0x000000ffff074224 */ /* 0x000fca00078e000f */
[----:B------:R0:W-:Y:S01]  /*a320*/  @P4 STG.E desc[UR36][R6.64+0x1a4], R79 ;  /* 0x0001a44f06004986 */ /* 0x0001e2000c101924 */
[----:B------:R-:W-:-:S03]  /*a330*/  ISETP.GT.AND P4, PT, R0, 0x71, P2 ;  /* 0x000000710000780c */ /* 0x000fc60001784270 */
[----:B------:R-:W-:Y:S01]  /*a340*/  @P3 STG.E desc[UR36][R4.64+0x1c0], R13 ;  /* 0x0001c00d04003986 */ /* 0x000fe2000c101924 */
[C---:B------:R-:W-:Y:S02]  /*a350*/  ISETP.GT.AND P3, PT, R0.reuse, 0x78, P1 ;  /* 0x000000780000780c */ /* 0x040fe40000f64270 */
[C---:B------:R-:W-:Y:S01]  /*a360*/  ISETP.GT.AND P1, PT, R0.reuse, 0x79, P1 ;  /* 0x000000790000780c */ /* 0x040fe20000f24270 */
[----:B------:R-:W-:Y:S01]  /*a370*/  @P5 STG.E desc[UR36][R4.64+0x1c4], R81 ;  /* 0x0001c45104005986 */ /* 0x000fe2000c101924 */
[C---:B------:R-:W-:Y:S02]  /*a380*/  ISETP.GT.AND P5, PT, R0.reuse, 0x78, P2 ;  /* 0x000000780000780c */ /* 0x040fe400017a4270 */
[----:B------:R-:W-:Y:S01]  /*a390*/  ISETP.GT.AND P2, PT, R0, 0x79, P2 ;  /* 0x000000790000780c */ /* 0x000fe20001744270 */
[----:B0-----:R-:W-:Y:S02]  /*a3a0*/  @P0 IMAD.MOV.U32 R6, RZ, RZ, R14 ;  /* 0x000000ffff060224 */ /* 0x001fe400078e000e */
[----:B------:R-:W-:-:S05]  /*a3b0*/  @P0 IMAD.MOV.U32 R7, RZ, RZ, R15 ;  /* 0x000000ffff070224 */ /* 0x000fca00078e000f */
[----:B------:R0:W-:Y:S02]  /*a3c0*/  @P0 STG.E desc[UR36][R6.64+0x1c0], R3 ;  /* 0x0001c00306000986 */ /* 0x0001e4000c101924 */
[----:B0-----:R-:W-:Y:S02]  /*a3d0*/  @P4 IMAD.MOV.U32 R6, RZ, RZ, R14 ;  /* 0x000000ffff064224 */ /* 0x001fe400078e000e */
[----:B------:R-:W-:-:S05]  /*a3e0*/  @P4 IMAD.MOV.U32 R7, RZ, RZ, R15 ;  /* 0x000000ffff074224 */ /* 0x000fca00078e000f */
[----:B------:R-:W-:Y:S04]  /*a3f0*/  @P4 STG.E desc[UR36][R6.64+0x1c4], R83 ;  /* 0x0001c45306004986 */ /* 0x000fe8000c101924 */
[----:B------:R-:W-:Y:S04]  /*a400*/  @P3 STG.E desc[UR36][R4.64+0x1e0], R21 ;  /* 0x0001e01504003986 */ /* 0x000fe8000c101924 */
[----:B------:R0:W-:Y:S02]  /*a410*/  @P1 STG.E desc[UR36][R4.64+0x1e4], R85 ;  /* 0x0001e45504001986 */ /* 0x0001e4000c101924 */
[----:B0-----:R-:W-:-:S02]  /*a420*/  @P5 IMAD.MOV.U32 R4, RZ, RZ, R14 ;  /* 0x000000ffff045224 */ /* 0x001fc400078e000e */
[----:B------:R-:W-:-:S05]  /*a430*/  @P5 IMAD.MOV.U32 R5, RZ, RZ, R15 ;  /* 0x000000ffff055224 */ /* 0x000fca00078e000f */
[----:B------:R0:W-:Y:S04]  /*a440*/  @P5 STG.E desc[UR36][R4.64+0x1e0], R9 ;  /* 0x0001e00904005986 */ /* 0x0001e8000c101924 */
[----:B------:R0:W-:Y:S02]  /*a450*/  @P2 STG.E desc[UR36][R14.64+0x1e4], R87 ;  /* 0x0001e4570e002986 */ /* 0x0001e4000c101924 */
.L_x_286:
[----:B------:R-:W-:Y:S05]  /*a460*/  BSYNC B0 ;  /* 0x0000000000007941 */ /* 0x000fea0003800000 */
.L_x_34:
[----:B------:R-:W-:Y:S01]  /*a470*/  ULDC UR4, c[0x0][0xc] ;  /* 0x0000030000047ab9 */ /* 0x000fe20000000800 */
[----:B------:R-:W-:Y:S01]  /*a480*/  ULDC UR5, c[0x0][0x10] ;  /* 0x0000040000057ab9 */ /* 0x000fe20000000800 */
[----:B0-----:R-:W0:Y:S01]  /*a490*/  LDC R3, c[0x0][0x14] ;  /* 0x00000500ff037b82 */ /* 0x001e220000000800 */
[----:B------:R-:W-:Y:S01]  /*a4a0*/  UIMAD.WIDE.U32 UR4, UR4, UR5, URZ ;  /* 0x00000005040472a5 */ /* 0x000fe2000f8e003f */
[----:B------:R-:W-:Y:S01]  /*a4b0*/  PRMT R0, RZ, 0x7610, R0 ;  /* 0x00007610ff007816 */ /* 0x000fe20000000000 */
[----:B-----5:R-:W-:Y:S02]  /*a4c0*/  IMAD.MOV.U32 R154, RZ, RZ, -0x1 ;  /* 0xffffffffff9a7424 */ /* 0x020fe400078e00ff */
[----:B------:R-:W-:Y:S02]  /*a4d0*/  IMAD.MOV.U32 R23, RZ, RZ, -0x1 ;  /* 0xffffffffff177424 */ /* 0x000fe400078e00ff */
[----:B0-----:R-:W-:-:S04]  /*a4e0*/  IMAD.WIDE.U32 R16, R3, UR4, R16 ;  /* 0x0000000403107c25 */ /* 0x001fc8000f8e0010 */
[----:B------:R-:W-:Y:S01]  /*a4f0*/  IMAD R3, R3, UR5, RZ ;  /* 0x0000000503037c24 */ /* 0x000fe2000f8e02ff */
[----:B------:R-:W-:Y:S02]  /*a500*/  ULDC.64 UR4, c[0x0][0x650] ;  /* 0x0001940000047ab9 */ /* 0x000fe40000000a00 */
[----:B------:R-:W-:Y:S01]  /*a510*/  ISETP.GE.U32.AND P0, PT, R16, UR4, PT ;  /* 0x0000000410007c0c */ /* 0x000fe2000bf06070 */
[----:B------:R-:W-:-:S05]  /*a520*/  IMAD.IADD R17, R17, 0x1, R3 ;  /* 0x0000000111117824 */ /* 0x000fca00078e0203 */
[----:B------:R-:W-:-:S13]  /*a530*/  ISETP.GE.U32.AND.EX P0, PT, R17, UR5, PT, P0 ;  /* 0x0000000511007c0c */ /* 0x000fda000bf06100 */
[----:B------:R-:W-:Y:S05]  /*a540*/  @P0 BRA `(.L_x_287) ;  /* 0x0000000400640947 */ /* 0x000fea0003800000 */
[----:B------:R-:W0:Y:S01]  /*a550*/  S2R R12, SR_CTAID.X ;  /* 0x00000000000c7919 */ /* 0x000e220000002500 */
[----:B---3--:R-:W3:Y:S01]  /*a560*/  LDC.64 R10, c[0x0][0x628] ;  /* 0x00018a00ff0a7b82 */ /* 0x008ee20000000a00 */
[----:B------:R-:W-:Y:S01]  /*a570*/  ULDC UR4, c[0x0][0x150] ;  /* 0x0000540000047ab9 */ /* 0x000fe20000000800 */
[----:B------:R-:W-:Y:S01]  /*a580*/  IMAD.MOV.U32 R8, RZ, RZ, R16 ;  /* 0x000000ffff087224 */ /* 0x000fe200078e0010 */
[----:B------:R-:W0:Y:S01]  /*a590*/  S2R R24, SR_CTAID.Y ;  /* 0x0000000000187919 */ /* 0x000e220000002600 */
[----:B------:R-:W-:-:S04]  /*a5a0*/  IMAD.MOV.U32 R9, RZ, RZ, R17 ;  /* 0x000000ffff097224 */ /* 0x000fc800078e0011 */
[----:B------:R-:W1:Y:S08]  /*a5b0*/  LDC R21, c[0x0][0x144] ;  /* 0x00005100ff157b82 */ /* 0x000e700000000800 */
[----:B------:R-:W1:Y:S08]  /*a5c0*/  LDC R0, c[0x0][0x630] ;  /* 0x00018c00ff007b82 */ /* 0x000e700000000800 */
[----:B------:R-:W1:Y:S01]  /*a5d0*/  LDC.64 R14, c[0x0][0x620] ;  /* 0x00018800ff0e7b82 */ /* 0x000e620000000a00 */
[----:B---3--:R-:W-:-:S04]  /*a5e0*/  ISETP.NE.U32.AND P0, PT, R10, RZ, PT ;  /* 0x000000ff0a00720c */ /* 0x008fc80003f05070 */
[----:B------:R-:W-:Y:S02]  /*a5f0*/  ISETP.NE.AND.EX P0, PT, R11, RZ, PT, P0 ;  /* 0x000000ff0b00720c */ /* 0x000fe40003f05300 */
[----:B0-----:R-:W-:-:S05]  /*a600*/  I2FP.F32.U32 R3, R12 ;  /* 0x0000000c00037245 */ /* 0x001fca0000201000 */
[----:B------:R-:W-:-:S04]  /*a610*/  FMUL R3, R3, UR4 ;  /* 0x0000000403037c20 */ /* 0x000fc80008400000 */
[----:B------:R0:W3:Y:S02]  /*a620*/  F2I.U32.TRUNC.NTZ R20, R3 ;  /* 0x0000000300147305 */ /* 0x0000e4000020f000 */
[----:B------:R-:W-:Y:S05]  /*a630*/  @!P0 BRA `(.L_x_288) ;  /* 0x0000000000288947 */ /* 0x000fea0003800000 */
[----:B0-----:R-:W0:Y:S02]  /*a640*/  LDC R3, c[0x0][0x634] ;  /* 0x00018d00ff037b82 */ /* 0x001e240000000800 */
        /* <DEDUP_REMOVED lines=9> */
.L_x_288:
[----:B------:R-:W5:Y:S01]  /*a6e0*/  LDC.64 R30, c[0x0][0x640] ;  /* 0x00019000ff1e7b82 */ /* 0x000f620000000a00 */
[-CC-:B-1----:R-:W-:Y:S01]  /*a6f0*/  SHF.R.U64 R23, R8, R0.reuse, R9.reuse ;  /* 0x0000000008177219 */ /* 0x182fe20000001209 */
[----:B---3--:R-:W-:Y:S01]  /*a700*/  IMAD.MOV R20, RZ, RZ, -R20 ;  /* 0x000000ffff147224 */ /* 0x008fe200078e0a14 */
[----:B------:R-:W-:Y:S01]  /*a710*/  SHF.R.U32.HI R0, RZ, R0, R9 ;  /* 0x00000000ff007219 */ /* 0x000fe20000011609 */
[----:B------:R-:W-:Y:S01]  /*a720*/  ULDC UR4, c[0x0][0x154] ;  /* 0x0000550000047ab9 */ /* 0x000fe20000000800 */
[----:B0-----:R-:W-:Y:S01]  /*a730*/  IADD3 R3, P0, RZ, -R23, RZ ;  /* 0x80000017ff037210 */ /* 0x001fe20007f1e0ff */
[----:B------:R-:W-:Y:S02]  /*a740*/  IMAD R26, R21, R20, R12 ;  /* 0x00000014151a7224 */ /* 0x000fe400078e020c */
[----:B------:R-:W0:Y:S01]  /*a750*/  LDC R6, c[0x0][0x618] ;  /* 0x00018600ff067b82 */ /* 0x000e220000000800 */
[----:B------:R-:W-:Y:S02]  /*a760*/  IMAD.MOV.U32 R7, RZ, RZ, 0x1 ;  /* 0x00000001ff077424 */ /* 0x000fe400078e00ff */
[----:B------:R-:W-:-:S04]  /*a770*/  IMAD.X R5, RZ, RZ, ~R0, P0 ;  /* 0x000000ffff057224 */ /* 0x000fc800000e0e00 */
[-C--:B------:R-:W-:Y:S01]  /*a780*/  IMAD R0, R5, R14.reuse, RZ ;  /* 0x0000000e05007224 */ /* 0x080fe200078e02ff */
[----:B------:R-:W1:Y:S01]  /*a790*/  LDC R8, c[0x0][0x608] ;  /* 0x00018200ff087b82 */ /* 0x000e620000000800 */
[----:B------:R-:W-:-:S04]  /*a7a0*/  IMAD.WIDE.U32 R4, R3, R14, R16 ;  /* 0x0000000e03047225 */ /* 0x000fc800078e0010 */
[----:B------:R-:W-:Y:S01]  /*a7b0*/  IMAD R3, R3, R15, R0 ;  /* 0x0000000f03037224 */ /* 0x000fe200078e0200 */
[----:B------:R-:W-:Y:S02]  /*a7c0*/  I2FP.F32.U32 R0, R24 ;  /* 0x0000001800007245 */ /* 0x000fe40000201000 */
[----:B------:R-:W3:Y:S01]  /*a7d0*/  LDC R28, c[0x0][0x658] ;  /* 0x00019600ff1c7b82 */ /* 0x000ee20000000800 */
[----:B------:R-:W-:Y:S01]  /*a7e0*/  IMAD.IADD R3, R5, 0x1, R3 ;  /* 0x0000000105037824 */ /* 0x000fe200078e0203 */
[----:B-----5:R-:W-:Y:S01]  /*a7f0*/  ISETP.NE.U32.AND P0, PT, R30, RZ, PT ;  /* 0x000000ff1e00720c */ /* 0x020fe20003f05070 */
[----:B------:R-:W-:Y:S01]  /*a800*/  FMUL R0, R0, UR4 ;  /* 0x0000000400007c20 */ /* 0x000fe20008400000 */
[----:B------:R-:W-:Y:S02]  /*a810*/  IMAD.MOV.U32 R5, RZ, RZ, -0x1 ;  /* 0xffffffffff057424 */ /* 0x000fe400078e00ff */
[----:B------:R-:W-:Y:S01]  /*a820*/  ISETP.NE.AND.EX P0, PT, R31, RZ, PT, P0 ;  /* 0x000000ff1f00720c */ /* 0x000fe20003f05300 */
[----:B------:R1:W2:Y:S01]  /*a830*/  F2I.U32.TRUNC.NTZ R13, R0 ;  /* 0x00000000000d7305 */ /* 0x0002a2000020f000 */
[----:B------:R-:W2:Y:S01]  /*a840*/  LDC R15, c[0x0][0x148] ;  /* 0x00005200ff0f7b82 */ /* 0x000ea20000000800 */
[----:B0-----:R-:W-:-:S02]  /*a850*/  SHF.R.U64 R12, R4, R6, R3 ;  /* 0x00000006040c7219 */ /* 0x001fc40000001203 */
[----:B------:R-:W-:-:S05]  /*a860*/  SHF.R.U32.HI R3, RZ, R6, R3 ;  /* 0x00000006ff037219 */ /* 0x000fca0000011603 */
[----:B------:R-:W0:Y:S01]  /*a870*/  LDC R20, c[0x0][0x600] ;  /* 0x00018000ff147b82 */ /* 0x000e220000000800 */
[-CC-:B-1----:R-:W-:Y:S02]  /*a880*/  SHF.R.U64 R10, R12, R8.reuse, R3.reuse ;  /* 0x000000080c0a7219 */ /* 0x182fe40000001203 */
[----:B------:R-:W-:-:S05]  /*a890*/  SHF.R.U32.HI R3, RZ, R8, R3 ;  /* 0x00000008ff037219 */ /* 0x000fca0000011603 */
[----:B------:R-:W1:Y:S01]  /*a8a0*/  LDC R21, c[0x0][0x648] ;  /* 0x00019200ff157b82 */ /* 0x000e620000000800 */
[-C--:B---3--:R-:W-:Y:S02]  /*a8b0*/  SHF.L.U32 R4, R5, R28.reuse, RZ ;  /* 0x0000001c05047219 */ /* 0x088fe400000006ff */
[-CC-:B------:R-:W-:Y:S02]  /*a8c0*/  SHF.R.U64 R14, R10, R28.reuse, R3.reuse ;  /* 0x0000001c0a0e7219 */ /* 0x180fe40000001203 */
[----:B------:R-:W-:Y:S02]  /*a8d0*/  SHF.R.U32.HI R5, RZ, R28, R3 ;  /* 0x0000001cff057219 */ /* 0x000fe40000011603 */
[----:B------:R-:W-:Y:S01]  /*a8e0*/  LOP3.LUT R153, RZ, R4, RZ, 0x33, !PT ;  /* 0x00000004ff997212 */ /* 0x000fe200078e33ff */
[----:B------:R-:W3:Y:S01]  /*a8f0*/  LDC R25, c[0x0][0x638] ;  /* 0x00018e00ff197b82 */ /* 0x000ee20000000800 */
[----:B------:R-:W-:Y:S01]  /*a900*/  SHF.L.U32 R28, R7, R28, RZ ;  /* 0x0000001c071c7219 */ /* 0x000fe200000006ff */
[----:B------:R-:W-:-:S06]  /*a910*/  IMAD.MOV.U32 R4, RZ, RZ, R14 ;  /* 0x000000ffff047224 */ /* 0x000fcc00078e000e */
[----:B------:R-:W0:Y:S01]  /*a920*/  LDC R27, c[0x0][0x610] ;  /* 0x00018400ff1b7b82 */ /* 0x000e220000000800 */
[----:B------:R-:W-:Y:S05]  /*a930*/  @!P0 BRA `(.L_x_289) ;  /* 0x0000000000288947 */ /* 0x000fea0003800000 */
[----:B------:R-:W5:Y:S02]  /*a940*/  LDC R3, c[0x0][0x64c] ;  /* 0x00019300ff037b82 */ /* 0x000f640000000800 */
[----:B-----5:R-:W-:-:S05]  /*a950*/  IADD3 R3, P0, R14, R3, RZ ;  /* 0x000000030e037210 */ /* 0x020fca0007f1e0ff */
        /* <DEDUP_REMOVED lines=8> */
.L_x_289:
[----:B------:R-:W-:Y:S01]  /*a9e0*/  ISETP.NE.AND P0, PT, R2, 0x1, PT ;  /* 0x000000010200780c */ /* 0x000fe20003f05270 */
[----:B--2---:R-:W-:Y:S01]  /*a9f0*/  IMAD.MOV R13, RZ, RZ, -R13 ;  /* 0x000000ffff0d7224 */ /* 0x004fe200078e0a0d */
[----:B-1----:R-:W-:Y:S01]  /*aa00*/  SHF.R.U64 R0, R4, R21, R5 ;  /* 0x0000001504007219 */ /* 0x002fe20000001205 */
[----:B0-----:R-:W-:Y:S01]  /*aa10*/  VIADD R5, R20, 0xffffffff ;  /* 0xffffffff14057836 */ /* 0x001fe20000000000 */
[----:B------:R-:W-:-:S03]  /*aa20*/  LOP3.LUT R153, R10, R153, RZ, 0xc0, !PT ;  /* 0x000000990a997212 */ /* 0x000fc600078ec0ff */
[----:B------:R-:W-:Y:S01]  /*aa30*/  IMAD.MOV R3, RZ, RZ, -R0 ;  /* 0x000000ffff037224 */ /* 0x000fe200078e0a00 */
[----:B------:R-:W-:Y:S01]  /*aa40*/  LOP3.LUT R5, R12, R5, RZ, 0xc0, !PT ;  /* 0x000000050c057212 */ /* 0x000fe200078ec0ff */
[----:B------:R-:W-:Y:S02]  /*aa50*/  IMAD R153, R28, R0, R153 ;  /* 0x000000001c997224 */ /* 0x000fe400078e0299 */
[----:B---3--:R-:W-:Y:S02]  /*aa60*/  IMAD R0, R3, R25, R14 ;  /* 0x0000001903007224 */ /* 0x008fe400078e020e */
[----:B------:R-:W-:Y:S02]  /*aa70*/  @P0 IMAD R26, R15, R13, R24 ;  /* 0x0000000d0f1a0224 */ /* 0x000fe400078e0218 */
[----:B------:R-:W-:Y:S02]  /*aa80*/  IMAD R4, R0, R20, R5 ;  /* 0x0000001400047224 */ /* 0x000fe400078e0205 */
[----:B------:R-:W-:-:S02]  /*aa90*/  IMAD R153, R153, R27, R26 ;  /* 0x0000001b99997224 */ /* 0x000fc400078e021a */
[----:B------:R-:W-:-:S03]  /*aaa0*/  IMAD.MOV.U32 R3, RZ, RZ, 0x1 ;  /* 0x00000001ff037424 */ /* 0x000fc600078e00ff */
[----:B------:R-:W-:Y:S02]  /*aab0*/  SEL R154, R4, R153, !P0 ;  /* 0x00000099049a7207 */ /* 0x000fe40004000000 */
[----:B------:R-:W-:Y:S02]  /*aac0*/  PRMT R0, R3, 0x7610, R0 ;  /* 0x0000761003007816 */ /* 0x000fe40000000000 */
[----:B------:R-:W-:-:S07]  /*aad0*/  SEL R153, R153, R4, !P0 ;  /* 0x0000000499997207 */ /* 0x000fce0004000000 */
.L_x_287:
[----:B------:R-:W-:-:S13]  /*aae0*/  LOP3.LUT P0, RZ, R0, 0xff, RZ, 0xc0, !PT ;  /* 0x000000ff00ff7812 */ /* 0x000fda000780c0ff */
[----:B------:R-:W-:Y:S05]  /*aaf0*/  @P0 BRA `(.L_x_290) ;  /* 0xffffff6400b80947 */ /* 0x000fea000383ffff */
[----:B------:R-:W-:Y:S05]  /*ab00*/  EXIT ;  /* 0x000000000000794d */ /* 0x000fea0003800000 */
.L_x_7:
[----:B0-----:R-:W-:Y:S01]  /*ab10*/  ULDC.64 UR4, c[0x0][0x650] ;  /* 0x0001940000047ab9 */ /* 0x001fe20000000a00 */
        /* <DEDUP_REMOVED lines=25> */
.L_x_292:
[----:B------:R-:W0:Y:S01]  /*acb0*/  LDC.64 R28, c[0x0][0x640] ;  /* 0x00019000ff1c7b82 */ /* 0x000e220000000a00 */
[-CC-:B------:R-:W-:Y:S01]  /*acc0*/  SHF.R.U64 R22, R12, R6.reuse, R13.reuse ;  /* 0x000000060c167219 */ /* 0x180fe2000000120d */
[----:B------:R-:W-:Y:S01]  /*acd0*/  IMAD.MOV.U32 R30, RZ, RZ, 0x1 ;  /* 0x00000001ff1e7424 */ /* 0x000fe200078e00ff */
[----:B------:R-:W-:Y:S02]  /*ace0*/  SHF.R.U32.HI R6, RZ, R6, R13 ;  /* 0x00000006ff067219 */ /* 0x000fe4000001160d */
        /* <DEDUP_REMOVED lines=8> */
[----:B------:R-:W-:Y:S01]  /*ad70*/  IMAD.IADD R9, R9, 0x1, R11 ;  /* 0x0000000109097824 */ /* 0x000fe200078e020b */
[----:B0-----:R-:W-:-:S04]  /*ad80*/  ISETP.NE.U32.AND P0, PT, R28, RZ, PT ;  /* 0x000000ff1c00720c */ /* 0x001fc80003f05070 */
[----:B------:R-:W-:Y:S02]  /*ad90*/  ISETP.NE.AND.EX P0, PT, R29, RZ, PT, P0 ;  /* 0x000000ff1d00720c */ /* 0x000fe40003f05300 */
[----:B------:R-:W0:Y:S01]  /*ada0*/  LDC R20, c[0x0][0x600] ;  /* 0x00018000ff147b82 */ /* 0x000e220000000800 */
[-CC-:B-1----:R-:W-:Y:S01]  /*adb0*/  SHF.R.U64 R14, R8, R10.reuse, R9.reuse ;  /* 0x0000000a080e7219 */ /* 0x182fe20000001209 */
[----:B------:R-:W-:Y:S01]  /*adc0*/  IMAD.MOV.U32 R8, RZ, RZ, -0x1 ;  /* 0xffffffffff087424 */ /* 0x000fe200078e00ff */
[----:B------:R-:W-:-:S05]  /*add0*/  SHF.R.U32.HI R9, RZ, R10, R9 ;  /* 0x0000000aff097219 */ /* 0x000fca0000011609 */
[----:B------:R-:W1:Y:S01]  /*ade0*/  LDC R24, c[0x0][0x648] ;  /* 0x00019200ff187b82 */ /* 0x000e620000000800 */
[-CC-:B--2---:R-:W-:Y:S02]  /*adf0*/  SHF.R.U64 R23, R14, R12.reuse, R9.reuse ;  /* 0x0000000c0e177219 */ /* 0x184fe40000001209 */
[----:B------:R-:W-:-:S05]  /*ae00*/  SHF.R.U32.HI R6, RZ, R12, R9 ;  /* 0x0000000cff067219 */ /* 0x000fca0000011609 */
[----:B------:R-:W2:Y:S01]  /*ae10*/  LDC R26, c[0x0][0x638] ;  /* 0x00018e00ff1a7b82 */ /* 0x000ea20000000800 */
[-C--:B---3--:R-:W-:Y:S02]  /*ae20*/  SHF.L.U32 R8, R8, R27.reuse, RZ ;  /* 0x0000001b08087219 */ /* 0x088fe400000006ff */
[-CC-:B------:R-:W-:Y:S02]  /*ae30*/  SHF.R.U64 R25, R23, R27.reuse, R6.reuse ;  /* 0x0000001b17197219 */ /* 0x180fe40000001206 */
[----:B------:R-:W-:Y:S02]  /*ae40*/  LOP3.LUT R32, RZ, R8, RZ, 0x33, !PT ;  /* 0x00000008ff207212 */ /* 0x000fe400078e33ff */
[----:B------:R-:W-:Y:S01]  /*ae50*/  SHF.R.U32.HI R9, RZ, R27, R6 ;  /* 0x0000001bff097219 */ /* 0x000fe20000011606 */
[----:B------:R-:W3:Y:S01]  /*ae60*/  LDC R31, c[0x0][0x610] ;  /* 0x00018400ff1f7b82 */ /* 0x000ee20000000800 */
[----:B------:R-:W-:Y:S01]  /*ae70*/  IMAD.MOV.U32 R8, RZ, RZ, R25 ;  /* 0x000000ffff087224 */ /* 0x000fe200078e0019 */
[----:B------:R-:W-:Y:S06]  /*ae80*/  @!P0 BRA `(.L_x_293) ;  /* 0x0000000000288947 */ /* 0x000fec0003800000 */
        /* <DEDUP_REMOVED lines=10> */
.L_x_293:
[----:B------:R-:W-:Y:S01]  /*af30*/  ISETP.NE.AND P0, PT, R2, 0x1, PT ;  /* 0x000000010200780c */ /* 0x000fe20003f05270 */
[----:B------:R-:W-:Y:S01]  /*af40*/  IMAD.MOV.U32 R13, RZ, RZ, R22 ;  /* 0x000000ffff0d7224 */ /* 0x000fe200078e0016 */
[----:B-1----:R-:W-:Y:S01]  /*af50*/  SHF.R.U64 R6, R8, R24, R9 ;  /* 0x0000001808067219 */ /* 0x002fe20000001209 */
[----:B0-----:R-:W-:Y:S01]  /*af60*/  VIADD R9, R20, 0xffffffff ;  /* 0xffffffff14097836 */ /* 0x001fe20000000000 */
[----:B------:R-:W-:Y:S02]  /*af70*/  SHF.L.U32 R30, R30, R27, RZ ;  /* 0x0000001b1e1e7219 */ /* 0x000fe400000006ff */
[----:B------:R-:W-:Y:S01]  /*af80*/  LOP3.LUT R5, R23, R32, RZ, 0xc0, !PT ;  /* 0x0000002017057212 */ /* 0x000fe200078ec0ff */
[----:B------:R-:W-:-:S04]  /*af90*/  IMAD.MOV R8, RZ, RZ, -R6 ;  /* 0x000000ffff087224 */ /* 0x000fc800078e0a06 */
[----:B------:R-:W-:Y:S01]  /*afa0*/  IMAD R6, R30, R6, R5 ;  /* 0x000000061e067224 */ /* 0x000fe200078e0205 */
[----:B------:R-:W-:Y:S01]  /*afb0*/  LOP3.LUT R5, R14, R9, RZ, 0xc0, !PT ;  /* 0x000000090e057212 */ /* 0x000fe200078ec0ff */
[----:B------:R-:W-:Y:S02]  /*afc0*/  @P0 IMAD R3, R7, R21, R4 ;  /* 0x0000001507030224 */ /* 0x000fe400078e0204 */
[----:B--2---:R-:W-:Y:S02]  /*afd0*/  IMAD R4, R8, R26, R25 ;  /* 0x0000001a08047224 */ /* 0x004fe400078e0219 */
[----:B---3--:R-:W-:Y:S02]  /*afe0*/  IMAD R3, R6, R31, R3 ;  /* 0x0000001f06037224 */ /* 0x008fe400078e0203 */
[----:B------:R-:W-:Y:S02]  /*aff0*/  IMAD R4, R4, R20, R5 ;  /* 0x0000001404047224 */ /* 0x000fe400078e0205 */
[----:B------:R-:W-:-:S03]  /*b000*/  IMAD.MOV.U32 R6, RZ, RZ, 0x1 ;  /* 0x00000001ff067424 */ /* 0x000fc600078e00ff */
[----:B------:R-:W-:Y:S02]  /*b010*/  SEL R20, R4, R3, !P0 ;  /* 0x0000000304147207 */ /* 0x000fe40004000000 */
[----:B------:R-:W-:-:S07]  /*b020*/  SEL R11, R3, R4, !P0 ;  /* 0x00000004030b7207 */ /* 0x000fce0004000000 */
.L_x_291:
[----:B------:R-:W-:-:S08]  /*b030*/  NOP ;  /* 0x0000000000007918 */ /* 0x000fd00000000000 */
[----:B------:R-:W0:-:S00]  /*b040*/  USETMAXREG.DEALLOC.CTAPOOL 0x28 ;  /* 0x00000028000079c8 */ /* 0x000e0000080e0500 */
[----:B0-----:R-:W-:-:S13]  /*b050*/  ISETP.NE.AND P0, PT, R0, RZ, PT ;  /* 0x000000ff0000720c */ /* 0x001fda0003f05270 */
[----:B------:R-:W-:Y:S05]  /*b060*/  @P0 EXIT ;  /* 0x000000000000094d */ /* 0x000fea0003800000 */
[----:B------:R-:W-:Y:S01]  /*b070*/  LOP3.LUT P0, RZ, R6, 0xff, RZ, 0xc0, !PT ;  /* 0x000000ff06ff7812 */ /* 0x000fe2000780c0ff */
[----:B------:R-:W-:Y:S02]  /*b080*/  IMAD.MOV.U32 R0, RZ, RZ, 0x1 ;  /* 0x00000001ff007424 */ /* 0x000fe400078e00ff */
[----:B------:R-:W-:-:S10]  /*b090*/  IMAD.MOV.U32 R12, RZ, RZ, RZ ;  /* 0x000000ffff0c7224 */ /* 0x000fd400078e00ff */
[----:B------:R-:W-:Y:S05]  /*b0a0*/  @!P0 BRA `(.L_x_294) ;  /* 0x0000000c007c8947 */ /* 0x000fea0003800000 */
[----:B------:R-:W0:Y:S01]  /*b0b0*/  LDC R0, c[0x0][0x28c] ;  /* 0x0000a300ff007b82 */ /* 0x000e220000000800 */
[----:B------:R-:W-:Y:S01]  /*b0c0*/  ULDC UR5, c[0x0][0x658] ;  /* 0x0001960000057ab9 */ /* 0x000fe20000000800 */
[----:B------:R-:W-:Y:S01]  /*b0d0*/  UMOV UR11, 0xffffffff ;  /* 0xffffffff000b7882 */ /* 0x000fe20000000000 */
[----:B------:R-:W-:Y:S01]  /*b0e0*/  UMOV UR15, 0x1 ;  /* 0x00000001000f7882 */ /* 0x000fe20000000000 */
[----:B------:R-:W-:Y:S01]  /*b0f0*/  USHF.L.U32 UR11, UR11, UR5, URZ ;  /* 0x000000050b0b7299 */ /* 0x000fe2000800063f */
[----:B------:R-:W-:Y:S01]  /*b100*/  BSSY B0, `(.L_x_294) ;  /* 0x00000d9000007945 */ /* 0x000fe20003800000 */
[----:B------:R-:W-:Y:S01]  /*b110*/  ULDC UR9, c[0x0][0xc] ;  /* 0x0000030000097ab9 */ /* 0x000fe20000000800 */
[----:B------:R-:W-:Y:S01]  /*b120*/  ULDC UR14, c[0x0][0x10] ;  /* 0x00000400000e7ab9 */ /* 0x000fe20000000800 */
[----:B------:R-:W1:Y:S01]  /*b130*/  S2UR UR8, SR_CgaCtaId ;  /* 0x00000000000879c3 */ /* 0x000e620000008800 */
[----:B------:R-:W-:Y:S01]  /*b140*/  ULOP3.LUT UR13, URZ, UR11, URZ, 0x33, !UPT ;  /* 0x0000000b3f0d7292 */ /* 0x000fe2000f8e333f */
[----:B------:R-:W-:Y:S01]  /*b150*/  IMAD.MOV.U32 R10, RZ, RZ, 0x1 ;  /* 0x00000001ff0a7424 */ /* 0x000fe200078e00ff */
[----:B------:R-:W-:Y:S01]  /*b160*/  LOP3.LUT R9, R19, 0x2, RZ, 0xfc, !PT ;  /* 0x0000000213097812 */ /* 0x000fe200078efcff */
[----:B------:R-:W-:Y:S01]  /*b170*/  IMAD.MOV.U32 R12, RZ, RZ, RZ ;  /* 0x000000ffff0c7224 */ /* 0x000fe200078e00ff */
[----:B------:R-:W-:Y:S01]  /*b180*/  ULDC UR4, c[0x0][0x600] ;  /* 0x0001800000047ab9 */ /* 0x000fe20000000800 */
[----:B------:R-:W-:Y:S01]  /*b190*/  UMOV UR18, 0x5 ;  /* 0x0000000500127882 */ /* 0x000fe20000000000 */
[----:B------:R-:W-:-:S02]  /*b1a0*/  UIADD3 UR4, UR4, -0x1, URZ ;  /* 0xffffffff04047890 */ /* 0x000fc4000fffe03f */
[----:B------:R-:W-:Y:S01]  /*b1b0*/  USHF.L.U32 UR5, UR15, UR5, URZ ;  /* 0x000000050f057299 */ /* 0x000fe2000800063f */
[----:B------:R-:W-:Y:S01]  /*b1c0*/  ULDC.64 UR28, c[0x0][0x198] ;  /* 0x00006600001c7ab9 */ /* 0x000fe20000000a00 */
[----:B0-----:R-:W-:-:S05]  /*b1d0*/  VIADD R0, R0, 0x1f ;  /* 0x0000001f00007836 */ /* 0x001fca0000000000 */
[----:B------:R-:W-:Y:S01]  /*b1e0*/  SHF.R.S32.HI R3, RZ, 0x1f, R0 ;  /* 0x0000001fff037819 */ /* 0x000fe20000011400 */
[----:B-1----:R-:W-:-:S03]  /*b1f0*/  ULOP3.LUT UR10, UR8, 0x1, URZ, 0xc0, !UPT ;  /* 0x00000001080a7892 */ /* 0x002fc6000f8ec03f */
[----:B------:R-:W-:Y:S01]  /*b200*/  LEA.HI R3, R3, R0, RZ, 0x5 ;  /* 0x0000000003037211 */ /* 0x000fe200078f28ff */
[----:B------:R-:W-:Y:S01]  /*b210*/  USHF.R.U32.HI UR25, URZ, 0x1, UR8 ;  /* 0x000000013f197899 */ /* 0x000fe20008011608 */
[----:B------:R-:W-:Y:S01]  /*b220*/  IMAD.MOV.U32 R0, RZ, RZ, 0x1 ;  /* 0x00000001ff007424 */ /* 0x000fe200078e00ff */
[----:B------:R-:W-:Y:S01]  /*b230*/  USHF.L.U32 UR6, UR8, 0x6, URZ ;  /* 0x0000000608067899 */ /* 0x000fe2000800063f */
[----:B------:R-:W-:Y:S01]  /*b240*/  SHF.R.S32.HI R3, RZ, 0x5, R3 ;  /* 0x00000005ff037819 */ /* 0x000fe20000011403 */
[----:B------:R-:W-:Y:S02]  /*b250*/  USHF.L.U32 UR7, UR8, 0xb, URZ ;  /* 0x0000000b08077899 */ /* 0x000fe4000800063f */
[----:B------:R-:W-:Y:S02]  /*b260*/  ULOP3.LUT UR8, UR8, 0xfffffffe, URZ, 0xc0, !UPT ;  /* 0xfffffffe08087892 */ /* 0x000fe4000f8ec03f */
[----:B------:R-:W-:Y:S01]  /*b270*/  UISETP.GT.U32.AND UP0, UPT, UR10, 0xffff, UPT ;  /* 0x0000ffff0a00788c */ /* 0x000fe2000bf04070 */
[----:B------:R-:W-:Y:S01]  /*b280*/  VIADD R8, R3, 0x1 ;  /* 0x0000000103087836 */ /* 0x000fe20000000000 */
[----:B------:R-:W-:-:S02]  /*b290*/  USHF.L.U32 UR11, UR15, UR8, URZ ;  /* 0x000000080f0b7299 */ /* 0x000fc4000800063f */
[----:B------:R-:W-:Y:S02]  /*b2a0*/  ULOP3.LUT UR12, UR8, 0x1, URZ, 0xfc, !UPT ;  /* 0x00000001080c7892 */ /* 0x000fe4000f8efc3f */
[----:B------:R-:W-:Y:S02]  /*b2b0*/  UIMAD.WIDE.U32 UR8, UR9, UR14, URZ ;  /* 0x0000000e090872a5 */ /* 0x000fe4000f8e003f */
[----:B------:R-:W-:Y:S01]  /*b2c0*/  USEL UR10, UR10, 0xffff, !UP0 ;  /* 0x0000ffff0a0a7887 */ /* 0x000fe2000c000000 */
[----:B------:R-:W-:Y:S01]  /*b2d0*/  ULDC UR14, c[0x0][0x14] ;  /* 0x00000500000e7ab9 */ /* 0x000fe20000000800 */
[----:B------:R-:W-:Y:S02]  /*b2e0*/  USHF.L.U32 UR12, UR15, UR12, URZ ;  /* 0x0000000c0f0c7299 */ /* 0x000fe4000800063f */
[----:B------:R-:W-:Y:S02]  /*b2f0*/  UIMAD.WIDE.U32 UR26, UR8, UR14, URZ ;  /* 0x0000000e081a72a5 */ /* 0x000fe4000f8e003f */
[----:B------:R-:W-:-:S02]  /*b300*/  UIMAD UR21, UR9, UR14, URZ ;  /* 0x0000000e091572a4 */ /* 0x000fc4000f8e023f */
[----:B------:R-:W-:Y:S02]  /*b310*/  ULOP3.LUT UR10, UR10, 0xffff, URZ, 0xc0, !UPT ;  /* 0x0000ffff0a0a7892 */ /* 0x000fe4000f8ec03f */
[----:B------:R-:W-:Y:S02]  /*b320*/  ULOP3.LUT UR6, UR6, 0x40, URZ, 0xc0, !UPT ;  /* 0x0000004006067892 */ /* 0x000fe4000f8ec03f */
[----:B------:R-:W-:Y:S02]  /*b330*/  ULOP3.LUT UR7, UR7, 0x800, URZ, 0xc0, !UPT ;  /* 0x0000080007077892 */ /* 0x000fe4000f8ec03f */
[----:B------:R-:W-:Y:S02]  /*b340*/  ULOP3.LUT UR19, UR11, UR12, URZ, 0xfc, !UPT ;  /* 0x0000000c0b137292 */ /* 0x000fe4000f8efc3f */
[----:B------:R-:W-:Y:S02]  /*b350*/  UIADD3 UR21, UR27, UR21, URZ ;  /* 0x000000151b157290 */ /* 0x000fe4000fffe03f */
[----:B------:R-:W-:-:S12]  /*b360*/  USHF.L.U32 UR18, UR18, UR10, URZ ;  /* 0x0000000a12127299 */ /* 0x000fd8000800063f */
.L_x_305:
[----:B------:R-:W-:-:S03]  /*b370*/  UMOV UR8, 0xffffffff ;  /* 0xffffffff00087882 */ /* 0x000fc60000000000 */
[----:B------:R-:W-:Y:S05]  /*b380*/  BRA.DIV UR8, `(.L_x_295) ;  /* 0x0000000e08887947 */ /* 0x000fea000b800000 */
[----:B------:R-:W-:-:S13]  /*b390*/  ELECT P6, URZ, PT ;  /* 0x00000000003f782f */ /* 0x000fda00038c0000 */
.L_x_315:
[----:B------:R-:W0:Y:S01]  /*b3a0*/  LDC R4, c[0x0][0x28c] ;  /* 0x0000a300ff047b82 */ /* 0x000e220000000800 */
[----:B------:R-:W-:Y:S01]  /*b3b0*/  BSSY B1, `(.L_x_296) ;  /* 0x000003c000017945 */ /* 0x000fe20003800000 */
[----:B0-----:R-:W-:-:S13]  /*b3c0*/  ISETP.LT.OR P6, PT, R4, 0x1, !P6 ;  /* 0x000000010400780c */ /* 0x001fda00077c1670 */
[----:B------:R-:W-:Y:S05]  /*b3d0*/  @P6 BRA `(.L_x_297) ;  /* 0x0000000000e46947 */ /* 0x000fea0003800000 */
[----:B------:R-:W-:Y:S01]  /*b3e0*/  LEA R11, R11, UR25, 0x1 ;  /* 0x000000190b0b7c11 */ /* 0x000fe2000f8e08ff */
[----:B------:R-:W-:Y:S01]  /*b3f0*/  IMAD.MOV.U32 R21, RZ, RZ, RZ ;  /* 0x000000ffff157224 */ /* 0x000fe200078e00ff */
[----:B------:R-:W-:Y:S01]  /*b400*/  LEA R20, R20, UR6, 0x7 ;  /* 0x0000000614147c11 */ /* 0x000fe2000f8e38ff */
[----:B------:R-:W-:Y:S02]  /*b410*/  IMAD.MOV.U32 R4, RZ, RZ, R8 ;  /* 0x000000ffff047224 */ /* 0x000fe400078e0008 */
[----:B------:R-:W-:Y:S02]  /*b420*/  IMAD.MOV.U32 R5, RZ, RZ, R0 ;  /* 0x000000ffff057224 */ /* 0x000fe400078e0000 */
[----:B------:R-:W-:Y:S02]  /*b430*/  IMAD.MOV.U32 R6, RZ, RZ, R12 ;  /* 0x000000ffff067224 */ /* 0x000fe400078e000c */
[----:B------:R-:W-:-:S07]  /*b440*/  IMAD.SHL.U32 R15, R11, 0x80, RZ ;  /* 0x000000800b0f7824 */ /* 0x000fce00078e00ff */
.L_x_300:
[----:B------:R-:W0:Y:S01]  /*b450*/  S2R R14, SR_CgaCtaId ;  /* 0x00000000000e7919 */ /* 0x000e220000008800 */
[----:B------:R-:W-:Y:S02]  /*b460*/  MOV R7, 0x400 ;  /* 0x0000040000077802 */ /* 0x000fe40000000f00 */
[----:B------:R-:W-:-:S13]  /*b470*/  LOP3.LUT P1, RZ, R18, 0x7f, RZ, 0xc0, !PT ;  /* 0x0000007f12ff7812 */ /* 0x000fda000782c0ff */
[----:B------:R-:W1:Y:S01]  /*b480*/  @!P1 LDC R11, c[0x0][0x500] ;  /* 0x00014000ff0b9b82 */ /* 0x000e620000000800 */
[----:B0-----:R-:W-:Y:S02]  /*b490*/  LEA R22, R14, R7, 0x18 ;  /* 0x000000070e167211 */ /* 0x001fe400078ec0ff */
[----:B------:R-:W-:-:S03]  /*b4a0*/  SHF.L.U32 R7, R5, 0x1f, RZ ;  /* 0x0000001f05077819 */ /* 0x000fc600000006ff */
[----:B------:R-:W-:-:S04]  /*b4b0*/  IMAD R14, R6, 0x8, R22 ;  /* 0x00000008060e7824 */ /* 0x000fc800078e0216 */
[----:B------:R-:W0:Y:S02]  /*b4c0*/  SYNCS.PHASECHK.TRANS64.TRYWAIT P0, [R14+URZ+0x18], R7 ;  /* 0x000018070e0075a7 */ /* 0x000e24000800017f */
[----:B01----:R-:W-:Y:S05]  /*b4d0*/  @!P0 BRA `(.L_x_298) ;  /* 0x0000000c00548947 */ /* 0x003fea0003800000 */
.L_x_316:
[----:B0-----:R-:W-:Y:S01]  /*b4e0*/  PRMT R7, R9, 0x9910, RZ ;  /* 0x0000991009077816 */ /* 0x001fe200000000ff */
[----:B------:R0:W-:Y:S03]  /*b4f0*/  @!P1 SYNCS.ARRIVE.TRANS64 RZ, [R14+URZ], R11 ;  /* 0x0000000b0eff99a7 */ /* 0x0001e6000800003f */
[----:B------:R-:W-:-:S13]  /*b500*/  ISETP.NE.AND P0, PT, R7, 0x2, PT ;  /* 0x000000020700780c */ /* 0x000fda0003f05270 */
[----:B0-----:R-:W-:Y:S05]  /*b510*/  @P0 BRA `(.L_x_299) ;  /* 0x0000000000040947 */ /* 0x001fea0003800000 */
[----:B------:R-:W-:Y:S01]  /*b520*/  BPT.TRAP 0x1 ;  /* 0x000000040000795c */ /* 0x000fe20000300000 */
.L_x_299:
[----:B------:R-:W-:Y:S01]  /*b530*/  LEA R7, R6, UR25, 0x1 ;  /* 0x0000001906077c11 */ /* 0x000fe2000f8e08ff */
[----:B------:R-:W-:Y:S01]  /*b540*/  VIADD R4, R4, 0xffffffff ;  /* 0xffffffff04047836 */ /* 0x000fe20000000000 */
[----:B------:R-:W-:Y:S01]  /*b550*/  R2UR UR23, R15 ;  /* 0x000000000f1772ca */ /* 0x000fe200000e0000 */
[----:B------:R-:W-:Y:S01]  /*b560*/  UIADD3 UR14, UP0, UR28, 0xf0, URZ ;  /* 0x000000f01c0e7890 */ /* 0x000fe2000ff1e03f */
[----:B------:R-:W-:Y:S01]  /*b570*/  R2UR UR9, R14 ;  /* 0x000000000e0972ca */ /* 0x000fe200000e0000 */
[----:B------:R-:W-:Y:S01]  /*b580*/  IMAD.SHL.U32 R7, R7, 0x1000, RZ ;  /* 0x0000100007077824 */ /* 0x000fe200078e00ff */
[----:B------:R-:W-:Y:S01]  /*b590*/  R2UR UR10, R21 ;  /* 0x00000000150a72ca */ /* 0x000fe200000e0000 */
[----:B------:R-:W-:Y:S01]  /*b5a0*/  UIADD3 UR32, UP1, UR28, 0x1f0, URZ ;  /* 0x000001f01c207890 */ /* 0x000fe2000ff3e03f */
[----:B------:R-:W-:Y:S01]  /*b5b0*/  R2UR UR12, R13 ;  /* 0x000000000d0c72ca */ /* 0x000fe200000e0000 */
[--C-:B------:R-:W-:Y:S01]  /*b5c0*/  IMAD R11, R7, 0x4, R22.reuse ;  /* 0x00000004070b7824 */ /* 0x100fe200078e0216 */
[----:B------:R-:W-:Y:S01]  /*b5d0*/  LEA R7, R6, UR7, 0xc ;  /* 0x0000000706077c11 */ /* 0x000fe2000f8e60ff */
[----:B------:R-:W-:Y:S01]  /*b5e0*/  UIADD3.X UR15, URZ, UR29, URZ, UP0, !UPT ;  /* 0x0000001d3f0f7290 */ /* 0x000fe200087fe43f */
[----:B------:R-:W-:Y:S01]  /*b5f0*/  R2UR UR24, R20 ;  /* 0x00000000141872ca */ /* 0x000fe200000e0000 */
[----:B------:R-:W-:Y:S01]  /*b600*/  UPRMT UR20, URZ, 0x5410, UR18 ;  /* 0x000054103f147896 */ /* 0x000fe20008000012 */
[----:B------:R-:W-:Y:S01]  /*b610*/  R2UR UR8, R11 ;  /* 0x000000000b0872ca */ /* 0x000fe200000e0000 */
[----:B------:R-:W-:Y:S01]  /*b620*/  IMAD R7, R7, 0x4, R22 ;  /* 0x0000000407077824 */ /* 0x000fe200078e0216 */
[----:B------:R-:W-:Y:S01]  /*b630*/  ISETP.GT.AND P1, PT, R4, 0x1, PT ;  /* 0x000000010400780c */ /* 0x000fe20003f24270 */
[----:B------:R-:W-:Y:S01]  /*b640*/  VIADD R6, R6, 0x1 ;  /* 0x0000000106067836 */ /* 0x000fe20000000000 */
[----:B------:R-:W-:Y:S01]  /*b650*/  UPRMT UR30, URZ, 0x5410, UR19 ;  /* 0x000054103f1e7896 */ /* 0x000fe20008000013 */
[----:B------:R-:W-:Y:S01]  /*b660*/  VIADD R21, R21, 0x20 ;  /* 0x0000002015157836 */ /* 0x000fe20000000000 */
[----:B------:R-:W-:Y:S01]  /*b670*/  R2UR UR11, R7 ;  /* 0x00000000070b72ca */ /* 0x000fe200000e0000 */
[----:B------:R-:W-:Y:S01]  /*b680*/  UIADD3.X UR33, URZ, UR29, URZ, UP1, !UPT ;  /* 0x0000001d3f217290 */ /* 0x000fe20008ffe43f */
[----:B------:R-:W-:Y:S01]  /*b690*/  ISETP.NE.AND P0, PT, R6, 0x3, PT ;  /* 0x000000030600780c */ /* 0x000fe20003f05270 */
[----:B------:R-:W-:Y:S01]  /*b6a0*/  UMOV UR16, 0x0 ;  /* 0x0000000000107882 */ /* 0x000fe20000000000 */
[----:B------:R-:W-:-:S02]  /*b6b0*/  UMOV UR17, 0x10000000 ;  /* 0x1000000000117882 */ /* 0x000fc40000000000 */
[----:B------:R-:W-:Y:S01]  /*b6c0*/  SEL R14, RZ, 0x1, P0 ;  /* 0x00000001ff0e7807 */ /* 0x000fe20000000000 */
[----:B------:R-:W-:Y:S01]  /*b6d0*/  UIADD3 UR8, UR8, 0x100, URZ ;  /* 0x0000010008087890 */ /* 0x000fe2000fffe03f */
[----:B------:R-:W-:Y:S02]  /*b6e0*/  SEL R6, R6, RZ, P0 ;  /* 0x000000ff06067207 */ /* 0x000fe40000000000 */
[----:B------:R-:W-:-:S03]  /*b6f0*/  LOP3.LUT R5, R5, R14, RZ, 0x3c, !PT ;  /* 0x0000000e05057212 */ /* 0x000fc600078e3cff */
[----:B------:R-:W-:-:S03]  /*b700*/  UIADD3 UR22, UR11, 0x18100, URZ ;  /* 0x000181000b167890 */ /* 0x000fc6000fffe03f */
[----:B------:R-:W-:Y:S02]  /*b710*/  UMOV UR11, UR23 ;  /* 0x00000017000b7c82 */ /* 0x000fe40008000000 */
[----:B------:R0:W-:Y:S02]  /*b720*/  UTMALDG.3D.MULTICAST [UR8], [UR14], UR20, desc[UR16] ;  /* 0x000010080e0073b4 */ /* 0x0001e40008011814 */
[----:B0-----:R-:W-:Y:S01]  /*b730*/  UMOV UR8, UR22 ;  /* 0x0000001600087c82 */ /* 0x001fe20008000000 */
[----:B------:R-:W-:Y:S02]  /*b740*/  UMOV UR11, UR24 ;  /* 0x00000018000b7c82 */ /* 0x000fe40008000000 */
[----:B------:R0:W-:Y:S02]  /*b750*/  UTMALDG.3D.MULTICAST [UR8], [UR32], UR30, desc[UR16] ;  /* 0x00001008200073b4 */ /* 0x0001e4000801181e */
[----:B0-----:R-:W-:Y:S05]  /*b760*/  @P1 BRA `(.L_x_300) ;  /* 0xfffffffc00381947 */ /* 0x001fea000383ffff */
.L_x_297:
[----:B------:R-:W-:Y:S05]  /*b770*/  BSYNC B1 ;  /* 0x0000000000017941 */ /* 0x000fea0003800000 */
.L_x_296:
[----:B------:R-:W-:Y:S01]  /*b780*/  LOP3.LUT P1, RZ, R10, 0xff, RZ, 0xc0, !PT ;  /* 0x000000ff0aff7812 */ /* 0x000fe2000782c0ff */
[C---:B------:R-:W-:Y:S01]  /*b790*/  IMAD.IADD R12, R3.reuse, 0x1, R12 ;  /* 0x00000001030c7824 */ /* 0x040fe200078e020c */
[----:B------:R-:W-:Y:S01]  /*b7a0*/  ULDC.64 UR8, c[0x0][0x650] ;  /* 0x0001940000087ab9 */ /* 0x000fe20000000a00 */
[C---:B------:R-:W-:Y:S01]  /*b7b0*/  ISETP.GE.U32.AND P2, PT, R3.reuse, 0x3, PT ;  /* 0x000000030300780c */ /* 0x040fe20003f46070 */
[----:B------:R-:W-:Y:S01]  /*b7c0*/  BSSY B1, `(.L_x_301) ;  /* 0x000006a000017945 */ /* 0x000fe20003800000 */
[----:B------:R-:W-:Y:S01]  /*b7d0*/  IMAD.MOV.U32 R11, RZ, RZ, -0x1 ;  /* 0xffffffffff0b7424 */ /* 0x000fe200078e00ff */
[----:B------:R-:W-:Y:S01]  /*b7e0*/  ISETP.GT.U32.AND P0, PT, R12, 0x2, PT ;  /* 0x000000020c00780c */ /* 0x000fe20003f04070 */
[----:B------:R-:W-:Y:S01]  /*b7f0*/  IMAD.MOV.U32 R20, RZ, RZ, -0x1 ;  /* 0xffffffffff147424 */ /* 0x000fe200078e00ff */
[----:B------:R-:W-:Y:S01]  /*b800*/  PRMT R10, RZ, 0x7610, R10 ;  /* 0x00007610ff0a7816 */ /* 0x000fe2000000000a */
[----:B------:R-:W-:Y:S01]  /*b810*/  IMAD.MOV.U32 R13, RZ, RZ, -0x1 ;  /* 0xffffffffff0d7424 */ /* 0x000fe200078e00ff */
[----:B------:R-:W-:-:S03]  /*b820*/  ISETP.LT.U32.AND P0, PT, R3, 0x3, P0 ;  /* 0x000000030300780c */ /* 0x000fc60000701070 */
[----:B------:R-:W0:Y:S01]  /*b830*/  @P1 S2R R5, SR_CgaCtaId ;  /* 0x0000000000051919 */ /* 0x000e220000008800 */
[----:B------:R-:W-:-:S04]  /*b840*/  @P1 MOV R4, 0x400 ;  /* 0x0000040000041802 */ /* 0x000fc80000000f00 */
[----:B0-----:R-:W-:Y:S01]  /*b850*/  @P1 LEA R6, R5, R4, 0x18 ;  /* 0x0000000405061211 */ /* 0x001fe200078ec0ff */
[----:B------:R-:W-:-:S03]  /*b860*/  IMAD.WIDE.U32 R4, R12, -0x55555555, RZ ;  /* 0xaaaaaaab0c047825 */ /* 0x000fc600078e00ff */
[----:B------:R0:W-:Y:S01]  /*b870*/  @P1 SYNCS.ARRIVE.TRANS64.A1T0 RZ, [R6+URZ+0x48], RZ ;  /* 0x000048ff06ff19a7 */ /* 0x0001e2000810003f */
[----:B------:R-:W-:Y:S02]  /*b880*/  IADD3 R16, P1, R16, UR26, RZ ;  /* 0x0000001a10107c10 */ /* 0x000fe4000ff3e0ff */
[----:B------:R-:W-:Y:S02]  /*b890*/  SHF.R.U32.HI R7, RZ, 0x1, R5 ;  /* 0x00000001ff077819 */ /* 0x000fe40000011605 */
[----:B------:R-:W-:Y:S02]  /*b8a0*/  SEL R5, RZ, 0x1, !P0 ;  /* 0x00000001ff057807 */ /* 0x000fe40004000000 */
[----:B------:R-:W-:Y:S01]  /*b8b0*/  IADD3.X R17, R17, UR21, RZ, P1, !PT ;  /* 0x0000001511117c10 */ /* 0x000fe20008ffe4ff */
[----:B------:R-:W-:Y:S01]  /*b8c0*/  IMAD R12, R7, -0x3, R12 ;  /* 0xfffffffd070c7824 */ /* 0x000fe200078e020c */
[----:B------:R-:W-:Y:S02]  /*b8d0*/  ISETP.GE.U32.AND P0, PT, R16, UR8, PT ;  /* 0x0000000810007c0c */ /* 0x000fe4000bf06070 */
[----:B------:R-:W-:-:S02]  /*b8e0*/  LOP3.LUT R0, R0, R5, RZ, 0x3c, !PT ;  /* 0x0000000500007212 */ /* 0x000fc400078e3cff */
[----:B------:R-:W-:Y:S02]  /*b8f0*/  ISETP.GE.U32.AND.EX P0, PT, R17, UR9, PT, P0 ;  /* 0x0000000911007c0c */ /* 0x000fe4000bf06100 */
[----:B------:R-:W-:Y:S02]  /*b900*/  @P2 LOP3.LUT R0, R0, 0x1, R7, 0x78, !PT ;  /* 0x0000000100002812 */ /* 0x000fe400078e7807 */
[----:B------:R-:W-:-:S09]  /*b910*/  PRMT R4, RZ, 0x7610, R4 ;  /* 0x00007610ff047816 */ /* 0x000fd20000000004 */
[----:B0-----:R-:W-:Y:S05]  /*b920*/  @P0 BRA `(.L_x_302) ;  /* 0x00000004004c0947 */ /* 0x001fea0003800000 */
[----:B------:R-:W0:Y:S01]  /*b930*/  S2R R14, SR_CTAID.X ;  /* 0x00000000000e7919 */ /* 0x000e220000002500 */
[----:B------:R-:W-:Y:S01]  /*b940*/  ULDC.64 UR8, c[0x0][0x628] ;  /* 0x00018a0000087ab9 */ /* 0x000fe20000000a00 */
[----:B------:R-:W1:Y:S01]  /*b950*/  LDC R15, c[0x0][0x144] ;  /* 0x00005100ff0f7b82 */ /* 0x000e620000000800 */
[----:B------:R-:W-:Y:S01]  /*b960*/  ISETP.NE.U32.AND P0, PT, RZ, UR8, PT ;  /* 0x00000008ff007c0c */ /* 0x000fe2000bf05070 */
[----:B------:R-:W2:Y:S01]  /*b970*/  S2R R11, SR_CTAID.Y ;  /* 0x00000000000b7919 */ /* 0x000ea20000002600 */
[----:B------:R-:W-:Y:S01]  /*b980*/  ULDC UR10, c[0x0][0x150] ;  /* 0x00005400000a7ab9 */ /* 0x000fe20000000800 */
[----:B------:R-:W-:Y:S01]  /*b990*/  ULDC UR11, c[0x0][0x630] ;  /* 0x00018c00000b7ab9 */ /* 0x000fe20000000800 */
[----:B------:R-:W-:Y:S01]  /*b9a0*/  ISETP.NE.AND.EX P0, PT, RZ, UR9, PT, P0 ;  /* 0x00000009ff007c0c */ /* 0x000fe2000bf05300 */
[----:B------:R-:W-:Y:S01]  /*b9b0*/  IMAD.MOV.U32 R4, RZ, RZ, R16 ;  /* 0x000000ffff047224 */ /* 0x000fe200078e0010 */
[----:B0-----:R-:W-:-:S05]  /*b9c0*/  I2FP.F32.U32 R5, R14 ;  /* 0x0000000e00057245 */ /* 0x001fca0000201000 */
[----:B------:R-:W-:Y:S01]  /*b9d0*/  FMUL R20, R5, UR10 ;  /* 0x0000000a05147c20 */ /* 0x000fe20008400000 */
[----:B------:R-:W-:-:S05]  /*b9e0*/  IMAD.MOV.U32 R5, RZ, RZ, R17 ;  /* 0x000000ffff057224 */ /* 0x000fca00078e0011 */
[----:B--2---:R-:W-:Y:S05]  /*b9f0*/  @!P0 BRA `(.L_x_303) ;  /* 0x0000000000288947 */ /* 0x004fea0003800000 */
[----:B------:R-:W-:Y:S02]  /*ba00*/  ULDC UR10, c[0x0][0x634] ;  /* 0x00018d00000a7ab9 */ /* 0x000fe40000000800 */
[----:B------:R-:W-:-:S05]  /*ba10*/  IADD3 R5, P0, R16, UR10, RZ ;  /* 0x0000000a10057c10 */ /* 0x000fca000ff1e0ff */
[----:B------:R-:W-:-:S04]  /*ba20*/  IMAD.X R13, RZ, RZ, R17, P0 ;  /* 0x000000ffff0d7224 */ /* 0x000fc800000e0611 */
[----:B------:R-:W-:-:S04]  /*ba30*/  IMAD.WIDE.U32 R6, R13, UR8, RZ ;  /* 0x000000080d067c25 */ /* 0x000fc8000f8e00ff */
[----:B------:R-:W-:-:S04]  /*ba40*/  IMAD.WIDE.U32 R6, P0, R5, UR9, R6 ;  /* 0x0000000905067c25 */ /* 0x000fc8000f800006 */
[----:B------:R-:W-:-:S04]  /*ba50*/  IMAD.WIDE.U32 R4, R5, UR8, RZ ;  /* 0x0000000805047c25 */ /* 0x000fc8000f8e00ff */
[----:B------:R-:W-:Y:S01]  /*ba60*/  IMAD.MOV.U32 R4, RZ, RZ, R7 ;  /* 0x000000ffff047224 */ /* 0x000fe200078e0007 */
[----:B------:R-:W-:Y:S01]  /*ba70*/  IADD3 RZ, P1, R5, R6, RZ ;  /* 0x0000000605ff7210 */ /* 0x000fe20007f3e0ff */
[----:B------:R-:W-:-:S04]  /*ba80*/  IMAD.X R5, RZ, RZ, RZ, P0 ;  /* 0x000000ffff057224 */ /* 0x000fc800000e06ff */
[----:B------:R-:W-:-:S08]  /*ba90*/  IMAD.WIDE.U32.X R4, R13, UR9, R4, P1 ;  /* 0x000000090d047c25 */ /* 0x000fd000088e0404 */
.L_x_303:
[--C-:B------:R-:W-:Y:S01]  /*baa0*/  SHF.R.U64 R13, R4, UR11, R5.reuse ;  /* 0x0000000b040d7c19 */ /* 0x100fe20008001205 */
[----:B------:R-:W0:Y:S01]  /*bab0*/  F2I.U32.TRUNC.NTZ R20, R20 ;  /* 0x0000001400147305 */ /* 0x000e22000020f000 */
[----:B------:R-:W-:Y:S01]  /*bac0*/  SHF.R.U32.HI R4, RZ, UR11, R5 ;  /* 0x0000000bff047c19 */ /* 0x000fe20008011605 */
[----:B------:R-:W-:Y:S01]  /*bad0*/  ULDC.64 UR8, c[0x0][0x620] ;  /* 0x0001880000087ab9 */ /* 0x000fe20000000a00 */
[----:B------:R-:W-:Y:S01]  /*bae0*/  IADD3 R7, P0, RZ, -R13, RZ ;  /* 0x8000000dff077210 */ /* 0x000fe20007f1e0ff */
[----:B------:R-:W-:Y:S01]  /*baf0*/  ULDC.64 UR10, c[0x0][0x640] ;  /* 0x00019000000a7ab9 */ /* 0x000fe20000000a00 */
[----:B------:R-:W2:Y:S03]  /*bb00*/  LDC R22, c[0x0][0x148] ;  /* 0x00005200ff167b82 */ /* 0x000ea60000000800 */
[----:B------:R-:W-:Y:S01]  /*bb10*/  IMAD.X R4, RZ, RZ, ~R4, P0 ;  /* 0x000000ffff047224 */ /* 0x000fe200000e0e04 */
[----:B------:R-:W-:-:S03]  /*bb20*/  ISETP.NE.U32.AND P0, PT, RZ, UR10, PT ;  /* 0x0000000aff007c0c */ /* 0x000fc6000bf05070 */
[----:B------:R-:W-:Y:S01]  /*bb30*/  IMAD R6, R4, UR8, RZ ;  /* 0x0000000804067c24 */ /* 0x000fe2000f8e02ff */
[----:B------:R-:W-:Y:S01]  /*bb40*/  ISETP.NE.AND.EX P0, PT, RZ, UR11, PT, P0 ;  /* 0x0000000bff007c0c */ /* 0x000fe2000bf05300 */
[----:B------:R-:W-:Y:S01]  /*bb50*/  IMAD.WIDE.U32 R4, R7, UR8, R16 ;  /* 0x0000000807047c25 */ /* 0x000fe2000f8e0010 */
[----:B------:R-:W-:-:S03]  /*bb60*/  ULDC UR8, c[0x0][0x618] ;  /* 0x0001860000087ab9 */ /* 0x000fc60000000800 */
[----:B------:R-:W-:Y:S01]  /*bb70*/  IMAD R7, R7, UR9, R6 ;  /* 0x0000000907077c24 */ /* 0x000fe2000f8e0206 */
[----:B------:R-:W-:Y:S01]  /*bb80*/  ULDC UR9, c[0x0][0x154] ;  /* 0x0000550000097ab9 */ /* 0x000fe20000000800 */
[----:B0-----:R-:W-:Y:S02]  /*bb90*/  IMAD.MOV R6, RZ, RZ, -R20 ;  /* 0x000000ffff067224 */ /* 0x001fe400078e0a14 */
[----:B------:R-:W-:Y:S02]  /*bba0*/  IMAD.IADD R5, R5, 0x1, R7 ;  /* 0x0000000105057824 */ /* 0x000fe400078e0207 */
[----:B-1----:R-:W-:Y:S01]  /*bbb0*/  IMAD R14, R15, R6, R14 ;  /* 0x000000060f0e7224 */ /* 0x002fe200078e020e */
[----:B------:R-:W-:Y:S02]  /*bbc0*/  I2FP.F32.U32 R6, R11 ;  /* 0x0000000b00067245 */ /* 0x000fe40000201000 */
[--C-:B------:R-:W-:Y:S02]  /*bbd0*/  SHF.R.U64 R15, R4, UR8, R5.reuse ;  /* 0x00000008040f7c19 */ /* 0x100fe40008001205 */
[----:B------:R-:W-:Y:S01]  /*bbe0*/  SHF.R.U32.HI R4, RZ, UR8, R5 ;  /* 0x00000008ff047c19 */ /* 0x000fe20008011605 */
[----:B------:R-:W-:Y:S01]  /*bbf0*/  FMUL R6, R6, UR9 ;  /* 0x0000000906067c20 */ /* 0x000fe20008400000 */
[----:B------:R-:W-:-:S02]  /*bc00*/  ULDC UR8, c[0x0][0x608] ;  /* 0x0001820000087ab9 */ /* 0x000fc40000000800 */
[--C-:B------:R-:W-:Y:S01]  /*bc10*/  SHF.R.U64 R21, R15, UR8, R4.reuse ;  /* 0x000000080f157c19 */ /* 0x100fe20008001204 */
[----:B------:R0:W1:Y:S01]  /*bc20*/  F2I.U32.TRUNC.NTZ R24, R6 ;  /* 0x0000000600187305 */ /* 0x000062000020f000 */
[----:B------:R-:W-:Y:S01]  /*bc30*/  SHF.R.U32.HI R4, RZ, UR8, R4 ;  /* 0x00000008ff047c19 */ /* 0x000fe20008011604 */
[----:B------:R-:W-:-:S03]  /*bc40*/  ULDC UR8, c[0x0][0x658] ;  /* 0x0001960000087ab9 */ /* 0x000fc60000000800 */
[--C-:B------:R-:W-:Y:S02]  /*bc50*/  SHF.R.U64 R20, R21, UR8, R4.reuse ;  /* 0x0000000815147c19 */ /* 0x100fe40008001204 */
[----:B------:R-:W-:-:S03]  /*bc60*/  SHF.R.U32.HI R23, RZ, UR8, R4 ;  /* 0x00000008ff177c19 */ /* 0x000fc60008011604 */
[----:B------:R-:W-:Y:S02]  /*bc70*/  IMAD.MOV.U32 R4, RZ, RZ, R20 ;  /* 0x000000ffff047224 */ /* 0x000fe400078e0014 */
[----:B------:R-:W-:Y:S01]  /*bc80*/  IMAD.MOV.U32 R5, RZ, RZ, R23 ;  /* 0x000000ffff057224 */ /* 0x000fe200078e0017 */
[----:B0-----:R-:W-:Y:S06]  /*bc90*/  @!P0 BRA `(.L_x_304) ;  /* 0x0000000000288947 */ /* 0x001fec0003800000 */
        /* <DEDUP_REMOVED lines=10> */
.L_x_304:
[----:B------:R-:W-:Y:S01]  /*bd40*/  ISETP.NE.AND P0, PT, R2, 0x1, PT ;  /* 0x000000010200780c */ /* 0x000fe20003f05270 */
[----:B------:R-:W-:Y:S01]  /*bd50*/  ULDC UR8, c[0x0][0x648] ;  /* 0x0001920000087ab9 */ /* 0x000fe20000000800 */
[----:B-1----:R-:W-:Y:S01]  /*bd60*/  IMAD.MOV R24, RZ, RZ, -R24 ;  /* 0x000000ffff187224 */ /* 0x002fe200078e0a18 */
[----:B------:R-:W-:Y:S01]  /*bd70*/  SHF.R.U64 R4, R4, UR8, R5 ;  /* 0x0000000804047c19 */ /* 0x000fe20008001205 */
[----:B------:R-:W-:Y:S01]  /*bd80*/  ULDC UR8, c[0x0][0x638] ;  /* 0x00018e0000087ab9 */ /* 0x000fe20000000800 */
[----:B------:R-:W-:Y:S01]  /*bd90*/  LOP3.LUT R21, R21, UR13, RZ, 0xc0, !PT ;  /* 0x0000000d15157c12 */ /* 0x000fe2000f8ec0ff */
[----:B------:R-:W-:Y:S02]  /*bda0*/  ULDC UR9, c[0x0][0x610] ;  /* 0x0001840000097ab9 */ /* 0x000fe40000000800 */
[----:B------:R-:W-:Y:S02]  /*bdb0*/  IMAD.MOV R5, RZ, RZ, -R4 ;  /* 0x000000ffff057224 */ /* 0x000fe400078e0a04 */
[----:B------:R-:W-:-:S02]  /*bdc0*/  IMAD R21, R4, UR5, R21 ;  /* 0x0000000504157c24 */ /* 0x000fc4000f8e0215 */
[----:B------:R-:W-:Y:S01]  /*bdd0*/  IMAD R20, R5, UR8, R20 ;  /* 0x0000000805147c24 */ /* 0x000fe2000f8e0214 */
[----:B------:R-:W-:Y:S01]  /*bde0*/  ULDC UR8, c[0x0][0x600] ;  /* 0x0001800000087ab9 */ /* 0x000fe20000000800 */
[----:B--2---:R-:W-:Y:S01]  /*bdf0*/  @P0 IMAD R14, R22, R24, R11 ;  /* 0x00000018160e0224 */ /* 0x004fe200078e020b */
[----:B------:R-:W-:Y:S01]  /*be00*/  LOP3.LUT R11, R15, UR4, RZ, 0xc0, !PT ;  /* 0x000000040f0b7c12 */ /* 0x000fe2000f8ec0ff */
[----:B------:R-:W-:Y:S02]  /*be10*/  IMAD.MOV.U32 R4, RZ, RZ, 0x1 ;  /* 0x00000001ff047424 */ /* 0x000fe400078e00ff */
[----:B------:R-:W-:Y:S02]  /*be20*/  IMAD R14, R21, UR9, R14 ;  /* 0x00000009150e7c24 */ /* 0x000fe4000f8e020e */
[----:B------:R-:W-:-:S05]  /*be30*/  IMAD R11, R20, UR8, R11 ;  /* 0x00000008140b7c24 */ /* 0x000fca000f8e020b */
[----:B------:R-:W-:Y:S02]  /*be40*/  SEL R20, R11, R14, !P0 ;  /* 0x0000000e0b147207 */ /* 0x000fe40004000000 */
[----:B------:R-:W-:-:S07]  /*be50*/  SEL R11, R14, R11, !P0 ;  /* 0x0000000b0e0b7207 */ /* 0x000fce0004000000 */
.L_x_302:
[----:B------:R-:W-:Y:S05]  /*be60*/  BSYNC B1 ;  /* 0x0000000000017941 */ /* 0x000fea0003800000 */
.L_x_301:
[----:B------:R-:W-:-:S13]  /*be70*/  LOP3.LUT P0, RZ, R4, 0xff, RZ, 0xc0, !PT ;  /* 0x000000ff04ff7812 */ /* 0x000fda000780c0ff */
[----:B------:R-:W-:Y:S05]  /*be80*/  @P0 BRA `(.L_x_305) ;  /* 0xfffffff400380947 */ /* 0x000fea000383ffff */
[----:B------:R-:W-:Y:S05]  /*be90*/  BSYNC B0 ;  /* 0x0000000000007941 */ /* 0x000fea0003800000 */
.L_x_294:
[----:B------:R-:W-:-:S03]  /*bea0*/  UMOV UR8, 0xffffffff ;  /* 0xffffffff00087882 */ /* 0x000fc60000000000 */
[----:B------:R-:W-:Y:S05]  /*beb0*/  BRA.DIV UR8, `(.L_x_306) ;  /* 0x0000000208f07947 */ /* 0x000fea000b800000 */
[----:B------:R-:W-:-:S13]  /*bec0*/  ELECT P6, URZ, PT ;  /* 0x00000000003f782f */ /* 0x000fda00038c0000 */
.L_x_319:
[----:B------:R-:W-:Y:S04]  /*bed0*/  BSSY B0, `(.L_x_307) ;  /* 0x0000022000007945 */ /* 0x000fe80003800000 */
[----:B------:R-:W-:Y:S05]  /*bee0*/  @!P6 BRA `(.L_x_308) ;  /* 0x000000000080e947 */ /* 0x000fea0003800000 */
[----:B------:R-:W-:-:S04]  /*bef0*/  LOP3.LUT R19, R19, 0x2, RZ, 0xfc, !PT ;  /* 0x0000000213137812 */ /* 0x000fc800078efcff */
[----:B------:R-:W-:-:S13]  /*bf00*/  ISETP.NE.AND P0, PT, R19, 0x3, PT ;  /* 0x000000031300780c */ /* 0x000fda0003f05270 */
[----:B------:R-:W-:Y:S05]  /*bf10*/  @!P0 BRA `(.L_x_309) ;  /* 0x0000000000048947 */ /* 0x000fea0003800000 */
[----:B------:R-:W-:Y:S01]  /*bf20*/  BPT.TRAP 0x1 ;  /* 0x000000040000795c */ /* 0x000fe20000300000 */
.L_x_309:
[----:B------:R-:W0:Y:S01]  /*bf30*/  S2R R3, SR_CgaCtaId ;  /* 0x0000000000037919 */ /* 0x000e220000008800 */
[----:B------:R-:W-:-:S04]  /*bf40*/  MOV R2, 0x400 ;  /* 0x0000040000027802 */ /* 0x000fc80000000f00 */
[----:B0-----:R-:W-:Y:S02]  /*bf50*/  LEA R3, R3, R2, 0x18 ;  /* 0x0000000203037211 */ /* 0x001fe400078ec0ff */
[----:B------:R-:W-:-:S03]  /*bf60*/  SHF.L.U32 R2, R0, 0x1f, RZ ;  /* 0x0000001f00027819 */ /* 0x000fc600000006ff */
[----:B------:R-:W-:-:S04]  /*bf70*/  VIADD R3, R3, 0x18 ;  /* 0x0000001803037836 */ /* 0x000fc80000000000 */
[C---:B------:R-:W-:Y:S02]  /*bf80*/  IMAD R7, R12.reuse, 0x8, R3 ;  /* 0x000000080c077824 */ /* 0x040fe400078e0203 */
[----:B------:R-:W-:Y:S02]  /*bf90*/  VIADD R12, R12, 0x1 ;  /* 0x000000010c0c7836 */ /* 0x000fe40000000000 */
[----:B------:R-:W0:Y:S03]  /*bfa0*/  SYNCS.PHASECHK.TRANS64.TRYWAIT P0, [R7+URZ], R2 ;  /* 0x00000002070075a7 */ /* 0x000e26000800017f */
[----:B------:R-:W-:-:S04]  /*bfb0*/  ISETP.NE.AND P1, PT, R12, 0x3, PT ;  /* 0x000000030c00780c */ /* 0x000fc80003f25270 */
[----:B------:R-:W-:Y:S02]  /*bfc0*/  SEL R5, RZ, 0x1, P1 ;  /* 0x00000001ff057807 */ /* 0x000fe40000800000 */
[----:B------:R-:W-:Y:S02]  /*bfd0*/  SEL R12, R12, RZ, P1 ;  /* 0x000000ff0c0c7207 */ /* 0x000fe40000800000 */
[----:B------:R-:W-:-:S03]  /*bfe0*/  LOP3.LUT R5, R0, R5, RZ, 0x3c, !PT ;  /* 0x0000000500057212 */ /* 0x000fc600078e3cff */
[----:B------:R-:W-:Y:S01]  /*bff0*/  IMAD R9, R12, 0x8, R3 ;  /* 0x000000080c097824 */ /* 0x000fe200078e0203 */
[----:B------:R-:W-:Y:S01]  /*c000*/  SHF.L.U32 R4, R5, 0x1f, RZ ;  /* 0x0000001f05047819 */ /* 0x000fe200000006ff */
[----:B0-----:R-:W-:Y:S06]  /*c010*/  @!P0 BRA `(.L_x_310) ;  /* 0x0000000000b88947 */ /* 0x001fec0003800000 */
.L_x_320:
[----:B------:R-:W1:Y:S01]  /*c020*/  SYNCS.PHASECHK.TRANS64.TRYWAIT P0, [R9+URZ], R4 ;  /* 0x00000004090075a7 */ /* 0x000e62000800017f */
[----:B------:R-:W-:-:S05]  /*c030*/  VIADD R0, R12, 0x1 ;  /* 0x000000010c007836 */ /* 0x000fca0000000000 */
[----:B------:R-:W-:-:S04]  /*c040*/  ISETP.NE.AND P1, PT, R0, 0x3, PT ;  /* 0x000000030000780c */ /* 0x000fc80003f25270 */
[----:B0-----:R-:W-:Y:S02]  /*c050*/  SEL R2, RZ, 0x1, P1 ;  /* 0x00000001ff027807 */ /* 0x001fe40000800000 */
[----:B------:R-:W-:Y:S02]  /*c060*/  SEL R0, R0, RZ, P1 ;  /* 0x000000ff00007207 */ /* 0x000fe40000800000 */
[----:B------:R-:W-:Y:S01]  /*c070*/  LOP3.LUT R2, R5, R2, RZ, 0x3c, !PT ;  /* 0x0000000205027212 */ /* 0x000fe200078e3cff */
[----:B-1----:R-:W-:Y:S06]  /*c080*/  @!P0 BRA `(.L_x_311) ;  /* 0x0000000000b08947 */ /* 0x002fec0003800000 */
.L_x_321:
[----:B------:R-:W-:Y:S01]  /*c090*/  IMAD R3, R0, 0x8, R3 ;  /* 0x0000000800037824 */ /* 0x000fe200078e0203 */
[----:B------:R-:W-:-:S07]  /*c0a0*/  SHF.L.U32 R0, R2, 0x1f, RZ ;  /* 0x0000001f02007819 */ /* 0x000fce00000006ff */
.L_x_312:
[----:B-1----:R1:W2:Y:S02]  /*c0b0*/  SYNCS.PHASECHK.TRANS64.TRYWAIT P0, [R3+URZ], R0 ;  /* 0x00000000030075a7 */ /* 0x0022a4000800017f */
[----:B--2---:R-:W-:Y:S05]  /*c0c0*/  @!P0 NANOSLEEP.SYNCS 0x989680 ;  /* 0x009896800000895d */ /* 0x004fea0003900000 */
[----:B------:R-:W2:Y:S02]  /*c0d0*/  @!P0 SYNCS.PHASECHK.TRANS64 P0, [R3+URZ], R0 ;  /* 0x00000000030085a7 */ /* 0x000ea4000800007f */
[----:B--2---:R-:W-:Y:S05]  /*c0e0*/  @!P0 BRA `(.L_x_312) ;  /* 0xfffffffc00f08947 */ /* 0x004fea000383ffff */
.L_x_308:
[----:B------:R-:W-:Y:S05]  /*c0f0*/  BSYNC B0 ;  /* 0x0000000000007941 */ /* 0x000fea0003800000 */
.L_x_307:
[----:B------:R-:W-:Y:S05]  /*c100*/  EXIT ;  /* 0x000000000000794d */ /* 0x000fea0003800000 */
.L_x_21:
[----:B----4-:R4:W0:Y:S02]  /*c110*/  SYNCS.PHASECHK.TRANS64.TRYWAIT P1, [R3+URZ], R0 ;  /* 0x00000000030075a7 */ /* 0x010824000802017f */
[----:B0-----:R-:W-:Y:S05]  /*c120*/  @!P1 NANOSLEEP.SYNCS 0x989680 ;  /* 0x009896800000995d */ /* 0x001fea0003900000 */
[----:B------:R-:W0:Y:S02]  /*c130*/  @!P1 SYNCS.PHASECHK.TRANS64 P1, [R3+URZ], R0 ;  /* 0x00000000030095a7 */ /* 0x000e24000802007f */
[----:B0-----:R-:W-:Y:S05]  /*c140*/  @!P1 BRA `(.L_x_21) ;  /* 0xfffffffc00f09947 */ /* 0x001fea000383ffff */
[----:B------:R-:W-:Y:S05]  /*c150*/  BRA `(.L_x_20) ;  /* 0xffffff5000e87947 */ /* 0x000fea000383ffff */
.L_x_26:
[----:B-1----:R1:W3:Y:S02]  /*c160*/  SYNCS.PHASECHK.TRANS64.TRYWAIT P1, [R5+URZ], R4 ;  /* 0x00000004050075a7 */ /* 0x0022e4000802017f */
[----:B---3--:R-:W-:Y:S05]  /*c170*/  @!P1 NANOSLEEP.SYNCS 0x989680 ;  /* 0x009896800000995d */ /* 0x008fea0003900000 */
[----:B------:R-:W3:Y:S02]  /*c180*/  @!P1 SYNCS.PHASECHK.TRANS64 P1, [R5+URZ], R4 ;  /* 0x00000004050095a7 */ /* 0x000ee4000802007f */
[----:B---3--:R-:W-:Y:S05]  /*c190*/  @!P1 BRA `(.L_x_26) ;  /* 0xfffffffc00f09947 */ /* 0x008fea000383ffff */
[----:B------:R-:W-:Y:S05]  /*c1a0*/  BRA `(.L_x_25) ;  /* 0xffffff5800287947 */ /* 0x000fea000383ffff */
.L_x_295:
[----:B------:R-:W-:Y:S01]  /*c1b0*/  BSSY B1, `(.L_x_313) ;  /* 0x0000006000017945 */ /* 0x000fe20003800000 */
[----:B------:R-:W-:-:S07]  /*c1c0*/  IMAD.MOV.U32 R15, RZ, RZ, -0x1 ;  /* 0xffffffffff0f7424 */ /* 0x000fce00078e00ff */
[----:B------:R-:W-:Y:S05]  /*c1d0*/  WARPSYNC.COLLECTIVE R15, `(.L_x_314) ;  /* 0x000000000f0c7348 */ /* 0x000fea0003c00000 */
[----:B------:R-:W-:Y:S02]  /*c1e0*/  ELECT P6, UR62, PT ;  /* 0x00000000003e782f */ /* 0x000fe400038c0000 */
[----:B------:R-:W-:Y:S01]  /*c1f0*/  MOV R14, UR62 ;  /* 0x0000003e000e7c02 */ /* 0x000fe20008000f00 */
[----:B------:R-:W-:Y:S10]  /*c200*/  ENDCOLLECTIVE ;  /* 0x000000000000791b */ /* 0x000ff40003800000 */
.L_x_314:
[----:B------:R-:W-:Y:S05]  /*c210*/  BSYNC B1 ;  /* 0x0000000000017941 */ /* 0x000fea0003800000 */
.L_x_313:
[----:B------:R-:W-:Y:S05]  /*c220*/  BRA `(.L_x_315) ;  /* 0xfffffff0005c7947 */ /* 0x000fea000383ffff */
.L_x_298:
[----:B0-----:R0:W1:Y:S02]  /*c230*/  SYNCS.PHASECHK.TRANS64.TRYWAIT P0, [R14+URZ+0x18], R7 ;  /* 0x000018070e0075a7 */ /* 0x001064000800017f */
[----:B-1----:R-:W-:Y:S05]  /*c240*/  @!P0 NANOSLEEP.SYNCS 0x989680 ;  /* 0x009896800000895d */ /* 0x002fea0003900000 */
[----:B------:R-:W1:Y:S02]  /*c250*/  @!P0 SYNCS.PHASECHK.TRANS64 P0, [R14+URZ+0x18], R7 ;  /* 0x000018070e0085a7 */ /* 0x000e64000800007f */
[----:B-1----:R-:W-:Y:S05]  /*c260*/  @!P0 BRA `(.L_x_298) ;  /* 0xfffffffc00f08947 */ /* 0x002fea000383ffff */
[----:B------:R-:W-:Y:S05]  /*c270*/  BRA `(.L_x_316) ;  /* 0xfffffff000987947 */ /* 0x000fea000383ffff */
.L_x_306:
[----:B------:R-:W-:Y:S01]  /*c280*/  BSSY B0, `(.L_x_317) ;  /* 0x0000006000007945 */ /* 0x000fe20003800000 */
[----:B------:R-:W-:-:S07]  /*c290*/  IMAD.MOV.U32 R15, RZ, RZ, -0x1 ;  /* 0xffffffffff0f7424 */ /* 0x000fce00078e00ff */
[----:B------:R-:W-:Y:S05]  /*c2a0*/  WARPSYNC.COLLECTIVE R15, `(.L_x_318) ;  /* 0x000000000f0c7348 */ /* 0x000fea0003c00000 */
[----:B------:R-:W-:Y:S02]  /*c2b0*/  ELECT P6, UR62, PT ;  /* 0x00000000003e782f */ /* 0x000fe400038c0000 */
[----:B------:R-:W-:Y:S01]  /*c2c0*/  MOV R14, UR62 ;  /* 0x0000003e000e7c02 */ /* 0x000fe20008000f00 */
[----:B------:R-:W-:Y:S10]  /*c2d0*/  ENDCOLLECTIVE ;  /* 0x000000000000791b */ /* 0x000ff40003800000 */
.L_x_318:
[----:B------:R-:W-:Y:S05]  /*c2e0*/  BSYNC B0 ;  /* 0x0000000000007941 */ /* 0x000fea0003800000 */
.L_x_317:
[----:B------:R-:W-:Y:S05]  /*c2f0*/  BRA `(.L_x_319) ;  /* 0xfffffff800f47947 */ /* 0x000fea000383ffff */
.L_x_310:
[----:B0-----:R0:W1:Y:S02]  /*c300*/  SYNCS.PHASECHK.TRANS64.TRYWAIT P0, [R7+URZ], R2 ;  /* 0x00000002070075a7 */ /* 0x001064000800017f */
[----:B-1----:R-:W-:Y:S05]  /*c310*/  @!P0 NANOSLEEP.SYNCS 0x989680 ;  /* 0x009896800000895d */ /* 0x002fea0003900000 */
[----:B------:R-:W1:Y:S02]  /*c320*/  @!P0 SYNCS.PHASECHK.TRANS64 P0, [R7+URZ], R2 ;  /* 0x00000002070085a7 */ /* 0x000e64000800007f */
[----:B-1----:R-:W-:Y:S05]  /*c330*/  @!P0 BRA `(.L_x_310) ;  /* 0xfffffffc00f08947 */ /* 0x002fea000383ffff */
[----:B------:R-:W-:Y:S05]  /*c340*/  BRA `(.L_x_320) ;  /* 0xfffffffc00347947 */ /* 0x000fea000383ffff */
.L_x_311:
[----:B0-----:R0:W1:Y:S02]  /*c350*/  SYNCS.PHASECHK.TRANS64.TRYWAIT P0, [R9+URZ], R4 ;  /* 0x00000004090075a7 */ /* 0x001064000800017f */
[----:B-1----:R-:W-:Y:S05]  /*c360*/  @!P0 NANOSLEEP.SYNCS 0x989680 ;  /* 0x009896800000895d */ /* 0x002fea0003900000 */
[----:B------:R-:W1:Y:S02]  /*c370*/  @!P0 SYNCS.PHASECHK.TRANS64 P0, [R9+URZ], R4 ;  /* 0x00000004090085a7 */ /* 0x000e64000800007f */
[----:B-1----:R-:W-:Y:S05]  /*c380*/  @!P0 BRA `(.L_x_311) ;  /* 0xfffffffc00f08947 */ /* 0x002fea000383ffff */
[----:B------:R-:W-:Y:S05]  /*c390*/  BRA `(.L_x_321) ;  /* 0xfffffffc003c7947 */ /* 0x000fea000383ffff */
.L_x_322:
[----:B------:R-:W-:-:S00]  /*c3a0*/  BRA `(.L_x_322) ;  /* 0xfffffffc00fc7947 */ /* 0x000fc0000383ffff */
[----:B------:R-:W-:-:S00]  /*c3b0*/  NOP ;  /* 0x0000000000007918 */ /* 0x000fc00000000000 */
        /* <DEDUP_REMOVED lines=12> */
.L_x_323:


//--------------------- .nv.global.init           --------------------------
	.section	.nv.global.init,"aw",@progbits
.nv.global.init:
	.type		$str$22,@object
	.size		$str$22,($str$23 - $str$22)
$str$22:
        /*0000*/ 	.byte	0x6b, 0x5f, 0x74, 0x69, 0x6c, 0x65, 0x5f, 0x63, 0x6f, 0x75, 0x6e, 0x74, 0x20, 0x3e, 0x3d, 0x20
        /*0010*/ 	.byte	0x31, 0x00
	.type		$str$23,@object
	.size		$str$23,(__unnamed_1 - $str$23)
$str$23:
        /*0012*/ 	.byte	0x2f, 0x74, 0x6d, 0x70, 0x2f, 0x63, 0x75, 0x74, 0x6c, 0x61, 0x73, 0x73, 0x5f, 0x73, 0x77, 0x65
        /*0022*/ 	.byte	0x65, 0x70, 0x5f, 0x73, 0x72, 0x63, 0x2f, 0x69, 0x6e, 0x63, 0x6c, 0x75, 0x64, 0x65, 0x2f, 0x63
        /*0032*/ 	.byte	0x75, 0x74, 0x6c, 0x61, 0x73, 0x73, 0x2f, 0x67, 0x65, 0x6d, 0x6d, 0x2f, 0x63, 0x6f, 0x6c, 0x6c
        /*0042*/ 	.byte	0x65, 0x63, 0x74, 0x69, 0x76, 0x65, 0x2f, 0x73, 0x6d, 0x39, 0x30, 0x5f, 0x6d, 0x6d, 0x61, 0x5f
        /*0052*/ 	.byte	0x74, 0x6d, 0x61, 0x5f, 0x67, 0x6d, 0x6d, 0x61, 0x5f, 0x73, 0x73, 0x5f, 0x77, 0x61, 0x72, 0x70
        /*0062*/ 	.byte	0x73, 0x70, 0x65, 0x63, 0x69, 0x61, 0x6c, 0x69, 0x7a, 0x65, 0x64, 0x2e, 0x68, 0x70, 0x70, 0x00
	.type		__unnamed_1,@object
	.size		__unnamed_1,(.L_0 - __unnamed_1)
__unnamed_1:
        /*0072*/ 	.byte	0x76, 0x6f, 0x69, 0x64, 0x20, 0x63, 0x75, 0x74, 0x6c, 0x61, 0x73, 0x73, 0x3a, 0x3a, 0x67, 0x65
        /* <DEDUP_REMOVED lines=178> */
        /*0ba2*/ 	.byte	0x69, 0x74, 0x79, 0x5d, 0x00
.L_0:


//--------------------- .nv.shared._ZN7cutlass13device_kernelINS_4gemm6kernel13GemmUniversalIN4cute5tupleIJiiiiEEENS1_10collective13CollectiveMmaINS1_34MainloopSm90TmaGmmaWarpSpecializedILi3ENS5_IJNS4_1CILi2EEESB_NSA_ILi1EEEEEENS1_35KernelTmaWarpSpecializedCooperativeEEENS5_IJNSA_ILi256EEENSA_ILi128EEENSA_ILi32EEEEEENS_10tfloat32_tENS5_IJlSC_lEEESK_SL_NS4_8TiledMMAINS4_8MMA_AtomIJNS4_4SM904GMMA30MMA_64x128x8_F32TF32TF32_SS_TNILNSP_7ScaleInE1ELSR_1EEEEEENS4_6LayoutINS5_IJSB_SC_SC_EEENS5_IJSC_NSA_ILi0EEESW_EEEEENS5_IJNS4_10UnderscoreESZ_SZ_EEEEENS4_23SM90_TMA_LOAD_MULTICASTENS4_14ComposedLayoutINS4_7SwizzleILi3ELi4ELi3EEENS4_18smem_ptr_flag_bitsILi32EEENSU_INS5_IJNSA_ILi8EEESI_EEENS5_IJSI_SC_EEEEEEEvNS4_8identityES12_S1C_vS1D_EENS_8epilogue10collective6detail29Sm90TmaWarpSpecializedAdapterINS1G_15DefaultEpilogueISK_SL_SL_NS1F_6thread17LinearCombinationISK_Li1EffLNS1K_9ScaleType4KindE0ELNS_15FloatRoundStyleE2ESK_EENS1_15EpilogueDefaultEEEEEvvEEEEvNT_6ParamsE --------------------------
	.section	.nv.shared._ZN7cutlass13device_kernelINS_4gemm6kernel13GemmUniversalIN4cute5tupleIJiiiiEEENS1_10collective13CollectiveMmaINS1_34MainloopSm90TmaGmmaWarpSpecializedILi3ENS5_IJNS4_1CILi2EEESB_NSA_ILi1EEEEEENS1_35KernelTmaWarpSpecializedCooperativeEEENS5_IJNSA_ILi256EEENSA_ILi128EEENSA_ILi32EEEEEENS_10tfloat32_tENS5_IJlSC_lEEESK_SL_NS4_8TiledMMAINS4_8MMA_AtomIJNS4_4SM904GMMA30MMA_64x128x8_F32TF32TF32_SS_TNILNSP_7ScaleInE1ELSR_1EEEEEENS4_6LayoutINS5_IJSB_SC_SC_EEENS5_IJSC_NSA_ILi0EEESW_EEEEENS5_IJNS4_10UnderscoreESZ_SZ_EEEEENS4_23SM90_TMA_LOAD_MULTICASTENS4_14ComposedLayoutINS4_7SwizzleILi3ELi4ELi3EEENS4_18smem_ptr_flag_bitsILi32EEENSU_INS5_IJNSA_ILi8EEESI_EEENS5_IJSI_SC_EEEEEEEvNS4_8identityES12_S1C_vS1D_EENS_8epilogue10collective6detail29Sm90TmaWarpSpecializedAdapterINS1G_15DefaultEpilogueISK_SL_SL_NS1F_6thread17LinearCombinationISK_Li1EffLNS1K_9ScaleType4KindE0ELNS_15FloatRoundStyleE2ESK_EENS1_15EpilogueDefaultEEEEEvvEEEEvNT_6ParamsE,"aw",@nobits
	.sectionflags	@""
	.align	16
	.zero		1024


//--------------------- .nv.shared.reserved.0     --------------------------
	.section	.nv.shared.reserved.0,"aw",@nobits
	.weak		__nv_reservedSMEM_offset_0_alias
	.size		__nv_reservedSMEM_offset_0_alias, 0, 0
	.other		__nv_reservedSMEM_offset_0_alias,@"STO_CUDA_RESERVED_SHARED STV_DEFAULT"
__nv_reservedSMEM_offset_0_alias:
	.zero		0


//--------------------- .nv.global                --------------------------
	.section	.nv.global,"aw",@nobits
.nv.global:
	.type		_ZN39_INTERNAL_74180a72_4_k_cu_19f402ab_69754cute1_E,@object
	.size		_ZN39_INTERNAL_74180a72_4_k_cu_19f402ab_69754cute1_E,(_ZN39_INTERNAL_74180a72_4_k_cu_19f402ab_69754cuda3std3__45__cpo6cbeginE - _ZN39_INTERNAL_74180a72_4_k_cu_19f402ab_69754cute1_E)
_ZN39_INTERNAL_74180a72_4_k_cu_19f402ab_69754cute1_E:
	.zero		1
	.type		_ZN39_INTERNAL_74180a72_4_k_cu_19f402ab_69754cuda3std3__45__cpo6cbeginE,@object
	.size		_ZN39_INTERNAL_74180a72_4_k_cu_19f402ab_69754cuda3std3__45__cpo6cbeginE,(_ZN39_INTERNAL_74180a72_4_k_cu_19f402ab_69754cuda3std3__48in_placeE - _ZN39_INTERNAL_74180a72_4_k_cu_19f402ab_69754cuda3std3__45__cpo6cbeginE)
_ZN39_INTERNAL_74180a72_4_k_cu_19f402ab_69754cuda3std3__45__cpo6cbeginE:
	.zero		1
	.type		_ZN39_INTERNAL_74180a72_4_k_cu_19f402ab_69754cuda3std3__48in_placeE,@object
	.size		_ZN39_INTERNAL_74180a72_4_k_cu_19f402ab_69754cuda3std3__48in_placeE,(_ZN39_INTERNAL_74180a72_4_k_cu_19f402ab_69754cuda3std6ranges3__45__cpo9iter_moveE - _ZN39_INTERNAL_74180a72_4_k_cu_19f402ab_69754cuda3std3__48in_placeE)
_ZN39_INTERNAL_74180a72_4_k_cu_19f402ab_69754cuda3std3__48in_placeE:
	.zero		1
	.type		_ZN39_INTERNAL_74180a72_4_k_cu_19f402ab_69754cuda3std6ranges3__45__cpo9iter_moveE,@object
	.size		_ZN39_INTERNAL_74180a72_4_k_cu_19f402ab_69754cuda3std6ranges3__45__cpo9iter_moveE,(_ZN39_INTERNAL_74180a72_4_k_cu_19f402ab_69754cuda3std3__45__cpo5beginE - _ZN39_INTERNAL_74180a72_4_k_cu_19f402ab_69754cuda3std6ranges3__45__cpo9iter_moveE)
_ZN39_INTERNAL_74180a72_4_k_cu_19f402ab_69754cuda3std6ranges3__45__cpo9iter_moveE:
	.zero		1
	.type		_ZN39_INTERNAL_74180a72_4_k_cu_19f402ab_69754cuda3std3__45__cpo5beginE,@object
	.size		_ZN39_INTERNAL_74180a72_4_k_cu_19f402ab_69754cuda3std3__45__cpo5beginE,(_ZN39_INTERNAL_74180a72_4_k_cu_19f402ab_69754cuda3std3__441_GLOBAL__N__74180a72_4_k_cu_19f402ab_69756ignoreE - _ZN39_INTERNAL_74180a72_4_k_cu_19f402ab_69754cuda3std3__45__cpo5beginE)
_ZN39_INTERNAL_74180a72_4_k_cu_19f402ab_69754cuda3std3__45__cpo5beginE:
	.zero		1
	.type		_ZN39_INTERNAL_74180a72_4_k_cu_19f402ab_69754cuda3std3__441_GLOBAL__N__74180a72_4_k_cu_19f402ab_69756ignoreE,@object
	.size		_ZN39_INTERNAL_74180a72_4_k_cu_19f402ab_69754cuda3std3__441_GLOBAL__N__74180a72_4_k_cu_19f402ab_69756ignoreE,(_ZN39_INTERNAL_74180a72_4_k_cu_19f402ab_69754cute7productE - _ZN39_INTERNAL_74180a72_4_k_cu_19f402ab_69754cuda3std3__441_GLOBAL__N__74180a72_4_k_cu_19f402ab_69756ignoreE)
_ZN39_INTERNAL_74180a72_4_k_cu_19f402ab_69754cuda3std3__441_GLOBAL__N__74180a72_4_k_cu_19f402ab_69756ignoreE:
	.zero		1
	.type		_ZN39_INTERNAL_74180a72_4_k_cu_19f402ab_69754cute7productE,@object
	.size		_ZN39_INTERNAL_74180a72_4_k_cu_19f402ab_69754cute7productE,(_ZN39_INTERNAL_74180a72_4_k_cu_19f402ab_69754cuda3std3__45__cpo3endE - _ZN39_INTERNAL_74180a72_4_k_cu_19f402ab_69754cute7productE)
_ZN39_INTERNAL_74180a72_4_k_cu_19f402ab_69754cute7productE:
	.zero		1
	.type		_ZN39_INTERNAL_74180a72_4_k_cu_19f402ab_69754cuda3std3__45__cpo3endE,@object
	.size		_ZN39_INTERNAL_74180a72_4_k_cu_19f402ab_69754cuda3std3__45__cpo3endE,(_ZN39_INTERNAL_74180a72_4_k_cu_19f402ab_69754cuda3std3__419piecewise_constructE - _ZN39_INTERNAL_74180a72_4_k_cu_19f402ab_69754cuda3std3__45__cpo3endE)
_ZN39_INTERNAL_74180a72_4_k_cu_19f402ab_69754cuda3std3__45__cpo3endE:
	.zero		1
	.type		_ZN39_INTERNAL_74180a72_4_k_cu_19f402ab_69754cuda3std3__419piecewise_constructE,@object
	.size		_ZN39_INTERNAL_74180a72_4_k_cu_19f402ab_69754cuda3std3__419piecewise_constructE,(_ZN39_INTERNAL_74180a72_4_k_cu_19f402ab_69754cuda3std3__45__cpo4cendE - _ZN39_INTERNAL_74180a72_4_k_cu_19f402ab_69754cuda3std3__419piecewise_constructE)
_ZN39_INTERNAL_74180a72_4_k_cu_19f402ab_69754cuda3std3__419piecewise_constructE:
	.zero		1
	.type		_ZN39_INTERNAL_74180a72_4_k_cu_19f402ab_69754cuda3std3__45__cpo4cendE,@object
	.size		_ZN39_INTERNAL_74180a72_4_k_cu_19f402ab_69754cuda3std3__45__cpo4cendE,(_ZN39_INTERNAL_74180a72_4_k_cu_19f402ab_69754cuda3std6ranges3__45__cpo4swapE - _ZN39_INTERNAL_74180a72_4_k_cu_19f402ab_69754cuda3std3__45__cpo4cendE)
_ZN39_INTERNAL_74180a72_4_k_cu_19f402ab_69754cuda3std3__45__cpo4cendE:
	.zero		1
	.type		_ZN39_INTERNAL_74180a72_4_k_cu_19f402ab_69754cuda3std6ranges3__45__cpo4swapE,@object
	.size		_ZN39_INTERNAL_74180a72_4_k_cu_19f402ab_69754cuda3std6ranges3__45__cpo4swapE,(.L_8 - _ZN39_INTERNAL_74180a72_4_k_cu_19f402ab_69754cuda3std6ranges3__45__cpo4swapE)
_ZN39_INTERNAL_74180a72_4_k_cu_19f402ab_69754cuda3std6ranges3__45__cpo4swapE:
	.zero		1
.L_8:


//--------------------- .nv.constant0._ZN7cutlass13device_kernelINS_4gemm6kernel13GemmUniversalIN4cute5tupleIJiiiiEEENS1_10collective13CollectiveMmaINS1_34MainloopSm90TmaGmmaWarpSpecializedILi3ENS5_IJNS4_1CILi2EEESB_NSA_ILi1EEEEEENS1_35KernelTmaWarpSpecializedCooperativeEEENS5_IJNSA_ILi256EEENSA_ILi128EEENSA_ILi32EEEEEENS_10tfloat32_tENS5_IJlSC_lEEESK_SL_NS4_8TiledMMAINS4_8MMA_AtomIJNS4_4SM904GMMA30MMA_64x128x8_F32TF32TF32_SS_TNILNSP_7ScaleInE1ELSR_1EEEEEENS4_6LayoutINS5_IJSB_SC_SC_EEENS5_IJSC_NSA_ILi0EEESW_EEEEENS5_IJNS4_10UnderscoreESZ_SZ_EEEEENS4_23SM90_TMA_LOAD_MULTICASTENS4_14ComposedLayoutINS4_7SwizzleILi3ELi4ELi3EEENS4_18smem_ptr_flag_bitsILi32EEENSU_INS5_IJNSA_ILi8EEESI_EEENS5_IJSI_SC_EEEEEEEvNS4_8identityES12_S1C_vS1D_EENS_8epilogue10collective6detail29Sm90TmaWarpSpecializedAdapterINS1G_15DefaultEpilogueISK_SL_SL_NS1F_6thread17LinearCombinationISK_Li1EffLNS1K_9ScaleType4KindE0ELNS_15FloatRoundStyleE2ESK_EENS1_15EpilogueDefaultEEEEEvvEEEEvNT_6ParamsE --------------------------
	.section	.nv.constant0._ZN7cutlass13device_kernelINS_4gemm6kernel13GemmUniversalIN4cute5tupleIJiiiiEEENS1_10collective13CollectiveMmaINS1_34MainloopSm90TmaGmmaWarpSpecializedILi3ENS5_IJNS4_1CILi2EEESB_NSA_ILi1EEEEEENS1_35KernelTmaWarpSpecializedCooperativeEEENS5_IJNSA_ILi256EEENSA_ILi128EEENSA_ILi32EEEEEENS_10tfloat32_tENS5_IJlSC_lEEESK_SL_NS4_8TiledMMAINS4_8MMA_AtomIJNS4_4SM904GMMA30MMA_64x128x8_F32TF32TF32_SS_TNILNSP_7ScaleInE1ELSR_1EEEEEENS4_6LayoutINS5_IJSB_SC_SC_EEENS5_IJSC_NSA_ILi0EEESW_EEEEENS5_IJNS4_10UnderscoreESZ_SZ_EEEEENS4_23SM90_TMA_LOAD_MULTICASTENS4_14ComposedLayoutINS4_7SwizzleILi3ELi4ELi3EEENS4_18smem_ptr_flag_bitsILi32EEENSU_INS5_IJNSA_ILi8EEESI_EEENS5_IJSI_SC_EEEEEEEvNS4_8identityES12_S1C_vS1D_EENS_8epilogue10collective6detail29Sm90TmaWarpSpecializedAdapterINS1G_15DefaultEpilogueISK_SL_SL_NS1F_6thread17LinearCombinationISK_Li1EffLNS1K_9ScaleType4KindE0ELNS_15FloatRoundStyleE2ESK_EENS1_15EpilogueDefaultEEEEEvvEEEEvNT_6ParamsE,"a",@progbits
	.sectionflags	@""
	.align	4
.nv.constant0._ZN7cutlass13device_kernelINS_4gemm6kernel13GemmUniversalIN4cute5tupleIJiiiiEEENS1_10collective13CollectiveMmaINS1_34MainloopSm90TmaGmmaWarpSpecializedILi3ENS5_IJNS4_1CILi2EEESB_NSA_ILi1EEEEEENS1_35KernelTmaWarpSpecializedCooperativeEEENS5_IJNSA_ILi256EEENSA_ILi128EEENSA_ILi32EEEEEENS_10tfloat32_tENS5_IJlSC_lEEESK_SL_NS4_8TiledMMAINS4_8MMA_AtomIJNS4_4SM904GMMA30MMA_64x128x8_F32TF32TF32_SS_TNILNSP_7ScaleInE1ELSR_1EEEEEENS4_6LayoutINS5_IJSB_SC_SC_EEENS5_IJSC_NSA_ILi0EEESW_EEEEENS5_IJNS4_10UnderscoreESZ_SZ_EEEEENS4_23SM90_TMA_LOAD_MULTICASTENS4_14ComposedLayoutINS4_7SwizzleILi3ELi4ELi3EEENS4_18smem_ptr_flag_bitsILi32EEENSU_INS5_IJNSA_ILi8EEESI_EEENS5_IJSI_SC_EEEEEEEvNS4_8identityES12_S1C_vS1D_EENS_8epilogue10collective6detail29Sm90TmaWarpSpecializedAdapterINS1G_15DefaultEpilogueISK_SL_SL_NS1F_6thread17LinearCombinationISK_Li1EffLNS1K_9ScaleType4KindE0ELNS_15FloatRoundStyleE2ESK_EENS1_15EpilogueDefaultEEEEEvvEEEEvNT_6ParamsE:
	.zero		1664


//--------------------- SYMBOLS --------------------------

	.type		.nv.reservedSmem.offset0,@object
	.size		.nv.reservedSmem.offset0,0x4
	.type		__assertfail,@function
